//
// Generated by NVIDIA NVVM Compiler
//
// Compiler Build ID: CL-36424714
// Cuda compilation tools, release 13.0, V13.0.88
// Based on NVVM 20.0.0
//

.version 9.0
.target sm_100
.address_size 64

	// .globl	_Z12matrixKernelPfS_S_iii
// _ZZ12matrixKernelPfS_S_iiiE2sa has been demoted
// _ZZ12matrixKernelPfS_S_iiiE2sb has been demoted
// _ZZ20optimizedMatrixMulv1PfS_S_iiiE2sa has been demoted
// _ZZ20optimizedMatrixMulv1PfS_S_iiiE2sb has been demoted
// _ZZ20optimizedMatrixMulv2PfS_S_iiiE2sa has been demoted
// _ZZ20optimizedMatrixMulv2PfS_S_iiiE2sb has been demoted
// _ZZ20optimizedMatrixMulv3PfS_S_iiiE2sa has been demoted
// _ZZ20optimizedMatrixMulv3PfS_S_iiiE2sb has been demoted
// _ZZ8mymatmulPfS_S_iiiE2sa has been demoted
// _ZZ8mymatmulPfS_S_iiiE2sb has been demoted

.visible .entry _Z12matrixKernelPfS_S_iii(
	.param .u64 .ptr .align 1 _Z12matrixKernelPfS_S_iii_param_0,
	.param .u64 .ptr .align 1 _Z12matrixKernelPfS_S_iii_param_1,
	.param .u64 .ptr .align 1 _Z12matrixKernelPfS_S_iii_param_2,
	.param .u32 _Z12matrixKernelPfS_S_iii_param_3,
	.param .u32 _Z12matrixKernelPfS_S_iii_param_4,
	.param .u32 _Z12matrixKernelPfS_S_iii_param_5
)
{
	.reg .pred 	%p<39>;
	.reg .b32 	%r<96>;
	.reg .b32 	%f<115>;
	.reg .b64 	%rd<30>;
	// demoted variable
	.shared .align 4 .b8 _ZZ12matrixKernelPfS_S_iiiE2sa[64];
	// demoted variable
	.shared .align 4 .b8 _ZZ12matrixKernelPfS_S_iiiE2sb[64];
	ld.param.u64 	%rd4, [_Z12matrixKernelPfS_S_iii_param_0];
	ld.param.u64 	%rd5, [_Z12matrixKernelPfS_S_iii_param_1];
	ld.param.u32 	%r54, [_Z12matrixKernelPfS_S_iii_param_3];
	ld.param.u32 	%r55, [_Z12matrixKernelPfS_S_iii_param_4];
	ld.param.u32 	%r56, [_Z12matrixKernelPfS_S_iii_param_5];
	cvta.to.global.u64 	%rd1, %rd5;
	cvta.to.global.u64 	%rd2, %rd4;
	mov.u32 	%r57, %ctaid.y;
	mov.u32 	%r58, %ntid.y;
	mov.u32 	%r1, %tid.y;
	mad.lo.s32 	%r2, %r57, %r58, %r1;
	mov.u32 	%r59, %ctaid.x;
	mov.u32 	%r60, %ntid.x;
	mov.u32 	%r3, %tid.x;
	mad.lo.s32 	%r4, %r59, %r60, %r3;
	setp.lt.s32 	%p1, %r55, 1;
	mov.f32 	%f114, 0f00000000;
	@%p1 bra 	$L__BB0_27;
	add.s32 	%r5, %r55, 3;
	shr.u32 	%r6, %r5, 2;
	shl.b32 	%r62, %r1, 4;
	mov.u32 	%r63, _ZZ12matrixKernelPfS_S_iiiE2sa;
	add.s32 	%r7, %r63, %r62;
	shl.b32 	%r64, %r3, 2;
	add.s32 	%r8, %r7, %r64;
	mul.lo.s32 	%r9, %r55, %r2;
	mov.u32 	%r65, _ZZ12matrixKernelPfS_S_iiiE2sb;
	add.s32 	%r11, %r65, %r64;
	add.s32 	%r10, %r11, %r62;
	and.b32  	%r12, %r6, 3;
	setp.lt.u32 	%p2, %r55, 13;
	mov.f32 	%f114, 0f00000000;
	mov.b32 	%r90, 0;
	@%p2 bra 	$L__BB0_20;
	and.b32  	%r90, %r6, 536870908;
	and.b32  	%r67, %r6, 536870908;
	neg.s32 	%r89, %r67;
	add.s32 	%r68, %r1, 12;
	mad.lo.s32 	%r87, %r56, %r68, %r4;
	shl.b32 	%r16, %r56, 4;
	add.s32 	%r69, %r1, 8;
	mad.lo.s32 	%r86, %r56, %r69, %r4;
	add.s32 	%r70, %r1, 4;
	mad.lo.s32 	%r85, %r56, %r70, %r4;
	mad.lo.s32 	%r84, %r1, %r56, %r4;
	add.s32 	%r82, %r3, %r9;
	mov.f32 	%f114, 0f00000000;
	mov.u32 	%r83, %r3;
	mov.u32 	%r88, %r1;
$L__BB0_3:
	setp.ge.s32 	%p3, %r2, %r54;
	setp.ge.u32 	%p4, %r83, %r55;
	mov.f32 	%f101, 0f00000000;
	or.pred  	%p5, %p3, %p4;
	@%p5 bra 	$L__BB0_5;
	mul.wide.u32 	%rd6, %r82, 4;
	add.s64 	%rd7, %rd2, %rd6;
	ld.global.f32 	%f101, [%rd7];
$L__BB0_5:
	setp.ge.s32 	%p6, %r4, %r56;
	st.shared.f32 	[%r8], %f101;
	setp.ge.u32 	%p7, %r88, %r55;
	mov.f32 	%f102, 0f00000000;
	or.pred  	%p8, %p6, %p7;
	@%p8 bra 	$L__BB0_7;
	mul.wide.u32 	%rd8, %r84, 4;
	add.s64 	%rd9, %rd1, %rd8;
	ld.global.f32 	%f102, [%rd9];
$L__BB0_7:
	st.shared.f32 	[%r10], %f102;
	bar.sync 	0;
	ld.shared.f32 	%f38, [%r7];
	ld.shared.f32 	%f39, [%r11];
	fma.rn.f32 	%f40, %f38, %f39, %f114;
	ld.shared.f32 	%f41, [%r7+4];
	ld.shared.f32 	%f42, [%r11+16];
	fma.rn.f32 	%f43, %f41, %f42, %f40;
	ld.shared.f32 	%f44, [%r7+8];
	ld.shared.f32 	%f45, [%r11+32];
	fma.rn.f32 	%f46, %f44, %f45, %f43;
	ld.shared.f32 	%f47, [%r7+12];
	ld.shared.f32 	%f48, [%r11+48];
	fma.rn.f32 	%f6, %f47, %f48, %f46;
	bar.sync 	0;
	add.s32 	%r71, %r83, 4;
	setp.ge.u32 	%p10, %r71, %r55;
	mov.f32 	%f103, 0f00000000;
	or.pred  	%p11, %p3, %p10;
	@%p11 bra 	$L__BB0_9;
	add.s32 	%r72, %r82, 4;
	mul.wide.u32 	%rd10, %r72, 4;
	add.s64 	%rd11, %rd2, %rd10;
	ld.global.f32 	%f103, [%rd11];
$L__BB0_9:
	st.shared.f32 	[%r8], %f103;
	add.s32 	%r73, %r88, 4;
	setp.ge.u32 	%p13, %r73, %r55;
	mov.f32 	%f104, 0f00000000;
	or.pred  	%p14, %p6, %p13;
	@%p14 bra 	$L__BB0_11;
	mul.wide.u32 	%rd12, %r85, 4;
	add.s64 	%rd13, %rd1, %rd12;
	ld.global.f32 	%f104, [%rd13];
$L__BB0_11:
	st.shared.f32 	[%r10], %f104;
	bar.sync 	0;
	ld.shared.f32 	%f51, [%r7];
	ld.shared.f32 	%f52, [%r11];
	fma.rn.f32 	%f53, %f51, %f52, %f6;
	ld.shared.f32 	%f54, [%r7+4];
	ld.shared.f32 	%f55, [%r11+16];
	fma.rn.f32 	%f56, %f54, %f55, %f53;
	ld.shared.f32 	%f57, [%r7+8];
	ld.shared.f32 	%f58, [%r11+32];
	fma.rn.f32 	%f59, %f57, %f58, %f56;
	ld.shared.f32 	%f60, [%r7+12];
	ld.shared.f32 	%f61, [%r11+48];
	fma.rn.f32 	%f11, %f60, %f61, %f59;
	bar.sync 	0;
	add.s32 	%r74, %r83, 8;
	setp.ge.u32 	%p16, %r74, %r55;
	mov.f32 	%f105, 0f00000000;
	or.pred  	%p17, %p3, %p16;
	@%p17 bra 	$L__BB0_13;
	add.s32 	%r75, %r82, 8;
	mul.wide.u32 	%rd14, %r75, 4;
	add.s64 	%rd15, %rd2, %rd14;
	ld.global.f32 	%f105, [%rd15];
$L__BB0_13:
	st.shared.f32 	[%r8], %f105;
	add.s32 	%r76, %r88, 8;
	setp.ge.u32 	%p19, %r76, %r55;
	mov.f32 	%f106, 0f00000000;
	or.pred  	%p20, %p6, %p19;
	@%p20 bra 	$L__BB0_15;
	mul.wide.u32 	%rd16, %r86, 4;
	add.s64 	%rd17, %rd1, %rd16;
	ld.global.f32 	%f106, [%rd17];
$L__BB0_15:
	st.shared.f32 	[%r10], %f106;
	bar.sync 	0;
	ld.shared.f32 	%f64, [%r7];
	ld.shared.f32 	%f65, [%r11];
	fma.rn.f32 	%f66, %f64, %f65, %f11;
	ld.shared.f32 	%f67, [%r7+4];
	ld.shared.f32 	%f68, [%r11+16];
	fma.rn.f32 	%f69, %f67, %f68, %f66;
	ld.shared.f32 	%f70, [%r7+8];
	ld.shared.f32 	%f71, [%r11+32];
	fma.rn.f32 	%f72, %f70, %f71, %f69;
	ld.shared.f32 	%f73, [%r7+12];
	ld.shared.f32 	%f74, [%r11+48];
	fma.rn.f32 	%f16, %f73, %f74, %f72;
	bar.sync 	0;
	add.s32 	%r77, %r83, 12;
	setp.ge.u32 	%p22, %r77, %r55;
	mov.f32 	%f107, 0f00000000;
	or.pred  	%p23, %p3, %p22;
	@%p23 bra 	$L__BB0_17;
	add.s32 	%r78, %r82, 12;
	mul.wide.u32 	%rd18, %r78, 4;
	add.s64 	%rd19, %rd2, %rd18;
	ld.global.f32 	%f107, [%rd19];
$L__BB0_17:
	st.shared.f32 	[%r8], %f107;
	add.s32 	%r79, %r88, 12;
	setp.ge.u32 	%p25, %r79, %r55;
	mov.f32 	%f108, 0f00000000;
	or.pred  	%p26, %p6, %p25;
	@%p26 bra 	$L__BB0_19;
	mul.wide.u32 	%rd20, %r87, 4;
	add.s64 	%rd21, %rd1, %rd20;
	ld.global.f32 	%f108, [%rd21];
$L__BB0_19:
	st.shared.f32 	[%r10], %f108;
	bar.sync 	0;
	ld.shared.f32 	%f76, [%r7];
	ld.shared.f32 	%f77, [%r11];
	fma.rn.f32 	%f78, %f76, %f77, %f16;
	ld.shared.f32 	%f79, [%r7+4];
	ld.shared.f32 	%f80, [%r11+16];
	fma.rn.f32 	%f81, %f79, %f80, %f78;
	ld.shared.f32 	%f82, [%r7+8];
	ld.shared.f32 	%f83, [%r11+32];
	fma.rn.f32 	%f84, %f82, %f83, %f81;
	ld.shared.f32 	%f85, [%r7+12];
	ld.shared.f32 	%f86, [%r11+48];
	fma.rn.f32 	%f114, %f85, %f86, %f84;
	bar.sync 	0;
	add.s32 	%r89, %r89, 4;
	add.s32 	%r88, %r88, 16;
	add.s32 	%r87, %r87, %r16;
	add.s32 	%r86, %r86, %r16;
	add.s32 	%r85, %r85, %r16;
	add.s32 	%r84, %r84, %r16;
	add.s32 	%r83, %r83, 16;
	add.s32 	%r82, %r82, 16;
	setp.ne.s32 	%p27, %r89, 0;
	@%p27 bra 	$L__BB0_3;
$L__BB0_20:
	setp.eq.s32 	%p28, %r12, 0;
	@%p28 bra 	$L__BB0_27;
	shl.b32 	%r80, %r90, 2;
	add.s32 	%r94, %r1, %r80;
	mad.lo.s32 	%r95, %r56, %r94, %r4;
	shl.b32 	%r40, %r56, 2;
	add.s32 	%r92, %r3, %r80;
	add.s32 	%r93, %r92, %r9;
	neg.s32 	%r91, %r12;
$L__BB0_22:
	.pragma "nounroll";
	setp.ge.s32 	%p29, %r2, %r54;
	setp.ge.u32 	%p30, %r92, %r55;
	mov.f32 	%f112, 0f00000000;
	or.pred  	%p31, %p29, %p30;
	@%p31 bra 	$L__BB0_24;
	mul.wide.u32 	%rd22, %r93, 4;
	add.s64 	%rd23, %rd2, %rd22;
	ld.global.f32 	%f112, [%rd23];
$L__BB0_24:
	setp.ge.s32 	%p32, %r4, %r56;
	st.shared.f32 	[%r8], %f112;
	setp.ge.u32 	%p33, %r94, %r55;
	mov.f32 	%f113, 0f00000000;
	or.pred  	%p34, %p32, %p33;
	@%p34 bra 	$L__BB0_26;
	mul.wide.u32 	%rd24, %r95, 4;
	add.s64 	%rd25, %rd1, %rd24;
	ld.global.f32 	%f113, [%rd25];
$L__BB0_26:
	st.shared.f32 	[%r10], %f113;
	bar.sync 	0;
	ld.shared.f32 	%f89, [%r7];
	ld.shared.f32 	%f90, [%r11];
	fma.rn.f32 	%f91, %f89, %f90, %f114;
	ld.shared.f32 	%f92, [%r7+4];
	ld.shared.f32 	%f93, [%r11+16];
	fma.rn.f32 	%f94, %f92, %f93, %f91;
	ld.shared.f32 	%f95, [%r7+8];
	ld.shared.f32 	%f96, [%r11+32];
	fma.rn.f32 	%f97, %f95, %f96, %f94;
	ld.shared.f32 	%f98, [%r7+12];
	ld.shared.f32 	%f99, [%r11+48];
	fma.rn.f32 	%f114, %f98, %f99, %f97;
	bar.sync 	0;
	add.s32 	%r95, %r95, %r40;
	add.s32 	%r94, %r94, 4;
	add.s32 	%r93, %r93, 4;
	add.s32 	%r92, %r92, 4;
	add.s32 	%r91, %r91, 1;
	setp.ne.s32 	%p35, %r91, 0;
	@%p35 bra 	$L__BB0_22;
$L__BB0_27:
	setp.ge.s32 	%p36, %r2, %r54;
	setp.ge.s32 	%p37, %r4, %r56;
	or.pred  	%p38, %p36, %p37;
	@%p38 bra 	$L__BB0_29;
	ld.param.u64 	%rd29, [_Z12matrixKernelPfS_S_iii_param_2];
	mad.lo.s32 	%r81, %r56, %r2, %r4;
	cvta.to.global.u64 	%rd26, %rd29;
	mul.wide.s32 	%rd27, %r81, 4;
	add.s64 	%rd28, %rd26, %rd27;
	st.global.f32 	[%rd28], %f114;
$L__BB0_29:
	ret;

}
	// .globl	_Z20optimizedMatrixMulv1PfS_S_iii
.visible .entry _Z20optimizedMatrixMulv1PfS_S_iii(
	.param .u64 .ptr .align 1 _Z20optimizedMatrixMulv1PfS_S_iii_param_0,
	.param .u64 .ptr .align 1 _Z20optimizedMatrixMulv1PfS_S_iii_param_1,
	.param .u64 .ptr .align 1 _Z20optimizedMatrixMulv1PfS_S_iii_param_2,
	.param .u32 _Z20optimizedMatrixMulv1PfS_S_iii_param_3,
	.param .u32 _Z20optimizedMatrixMulv1PfS_S_iii_param_4,
	.param .u32 _Z20optimizedMatrixMulv1PfS_S_iii_param_5
)
{
	.reg .pred 	%p<26>;
	.reg .b32 	%r<80>;
	.reg .b32 	%f<67>;
	.reg .b64 	%rd<27>;
	// demoted variable
	.shared .align 4 .b8 _ZZ20optimizedMatrixMulv1PfS_S_iiiE2sa[128];
	// demoted variable
	.shared .align 4 .b8 _ZZ20optimizedMatrixMulv1PfS_S_iiiE2sb[128];
	ld.param.u64 	%rd4, [_Z20optimizedMatrixMulv1PfS_S_iii_param_0];
	ld.param.u64 	%rd5, [_Z20optimizedMatrixMulv1PfS_S_iii_param_1];
	ld.param.u32 	%r33, [_Z20optimizedMatrixMulv1PfS_S_iii_param_3];
	ld.param.u32 	%r34, [_Z20optimizedMatrixMulv1PfS_S_iii_param_4];
	ld.param.u32 	%r35, [_Z20optimizedMatrixMulv1PfS_S_iii_param_5];
	cvta.to.global.u64 	%rd1, %rd5;
	cvta.to.global.u64 	%rd2, %rd4;
	mov.u32 	%r1, %tid.x;
	mov.u32 	%r2, %tid.y;
	mov.u32 	%r36, %ctaid.y;
	shl.b32 	%r37, %r36, 2;
	add.s32 	%r3, %r37, %r2;
	mov.u32 	%r38, %ctaid.x;
	shl.b32 	%r4, %r38, 2;
	add.s32 	%r5, %r4, %r1;
	setp.lt.s32 	%p1, %r34, 1;
	mov.f32 	%f66, 0f00000000;
	@%p1 bra 	$L__BB1_21;
	add.s32 	%r6, %r34, 3;
	shl.b32 	%r40, %r2, 4;
	mov.u32 	%r41, _ZZ20optimizedMatrixMulv1PfS_S_iiiE2sa;
	add.s32 	%r7, %r41, %r40;
	shl.b32 	%r42, %r1, 2;
	add.s32 	%r8, %r7, %r42;
	mul.lo.s32 	%r9, %r34, %r3;
	mov.u32 	%r43, _ZZ20optimizedMatrixMulv1PfS_S_iiiE2sb;
	add.s32 	%r44, %r43, %r40;
	add.s32 	%r10, %r44, %r42;
	setp.lt.u32 	%p2, %r34, 5;
	mov.f32 	%f66, 0f00000000;
	mov.b32 	%r79, 0;
	@%p2 bra 	$L__BB1_15;
	shr.u32 	%r46, %r6, 2;
	and.b32  	%r47, %r46, 536870910;
	neg.s32 	%r78, %r47;
	add.s32 	%r48, %r2, 4;
	mad.lo.s32 	%r49, %r35, %r48, %r1;
	add.s32 	%r75, %r49, %r4;
	mad.lo.s32 	%r50, %r2, %r35, %r1;
	add.s32 	%r74, %r50, %r4;
	add.s32 	%r72, %r1, %r9;
	mov.f32 	%f66, 0f00000000;
	mov.b32 	%r77, 4;
	cvt.u64.u32 	%rd10, %r9;
	cvt.u64.u32 	%rd11, %r1;
	mov.u32 	%r73, %r1;
	mov.u32 	%r76, %r2;
$L__BB1_3:
	setp.ge.s32 	%p3, %r3, %r33;
	setp.ge.s32 	%p4, %r73, %r34;
	mov.f32 	%f60, 0f00000000;
	or.pred  	%p5, %p3, %p4;
	@%p5 bra 	$L__BB1_5;
	mul.wide.u32 	%rd6, %r72, 4;
	add.s64 	%rd7, %rd2, %rd6;
	ld.global.f32 	%f60, [%rd7];
$L__BB1_5:
	setp.ge.s32 	%p6, %r5, %r35;
	st.shared.f32 	[%r8], %f60;
	setp.ge.s32 	%p7, %r76, %r34;
	mov.f32 	%f61, 0f00000000;
	or.pred  	%p8, %p6, %p7;
	@%p8 bra 	$L__BB1_7;
	mul.wide.s32 	%rd8, %r74, 4;
	add.s64 	%rd9, %rd1, %rd8;
	ld.global.f32 	%f61, [%rd9];
$L__BB1_7:
	setp.lt.s32 	%p9, %r3, %r33;
	st.shared.f32 	[%r10], %f61;
	bar.sync 	0;
	ld.shared.f32 	%f22, [%r7+64];
	shl.b32 	%r51, %r1, 2;
	mov.u32 	%r52, _ZZ20optimizedMatrixMulv1PfS_S_iiiE2sb;
	add.s32 	%r53, %r52, %r51;
	ld.shared.f32 	%f23, [%r53+64];
	fma.rn.f32 	%f24, %f22, %f23, %f66;
	ld.shared.f32 	%f25, [%r7+68];
	ld.shared.f32 	%f26, [%r53+80];
	fma.rn.f32 	%f27, %f25, %f26, %f24;
	ld.shared.f32 	%f28, [%r7+72];
	ld.shared.f32 	%f29, [%r53+96];
	fma.rn.f32 	%f30, %f28, %f29, %f27;
	ld.shared.f32 	%f31, [%r7+76];
	ld.shared.f32 	%f32, [%r53+112];
	fma.rn.f32 	%f6, %f31, %f32, %f30;
	bar.sync 	0;
	add.s32 	%r54, %r73, 4;
	setp.lt.s32 	%p10, %r54, %r34;
	and.pred  	%p11, %p9, %p10;
	@%p11 bra 	$L__BB1_9;
	mov.b32 	%r55, 0;
	st.shared.u32 	[%r8+64], %r55;
	bra.uni 	$L__BB1_10;
$L__BB1_9:
	add.s32 	%r56, %r77, -4;
	cvt.u64.u32 	%rd12, %r56;
	add.s64 	%rd13, %rd12, %rd11;
	add.s64 	%rd14, %rd13, %rd10;
	shl.b64 	%rd15, %rd14, 2;
	add.s64 	%rd16, %rd2, %rd15;
	ld.global.f32 	%f33, [%rd16+16];
	st.shared.f32 	[%r8+64], %f33;
$L__BB1_10:
	setp.lt.s32 	%p12, %r5, %r35;
	add.s32 	%r57, %r76, 4;
	setp.lt.s32 	%p13, %r57, %r34;
	and.pred  	%p14, %p12, %p13;
	@%p14 bra 	$L__BB1_12;
	mov.b32 	%r58, 0;
	st.shared.u32 	[%r10+64], %r58;
	bra.uni 	$L__BB1_13;
$L__BB1_12:
	mul.wide.s32 	%rd17, %r75, 4;
	add.s64 	%rd18, %rd1, %rd17;
	ld.global.f32 	%f34, [%rd18];
	st.shared.f32 	[%r10+64], %f34;
$L__BB1_13:
	bar.sync 	0;
	ld.shared.f32 	%f35, [%r7];
	shl.b32 	%r59, %r1, 2;
	mov.u32 	%r60, _ZZ20optimizedMatrixMulv1PfS_S_iiiE2sb;
	add.s32 	%r61, %r60, %r59;
	ld.shared.f32 	%f36, [%r61];
	fma.rn.f32 	%f37, %f35, %f36, %f6;
	ld.shared.f32 	%f38, [%r7+4];
	ld.shared.f32 	%f39, [%r61+16];
	fma.rn.f32 	%f40, %f38, %f39, %f37;
	ld.shared.f32 	%f41, [%r7+8];
	ld.shared.f32 	%f42, [%r61+32];
	fma.rn.f32 	%f43, %f41, %f42, %f40;
	ld.shared.f32 	%f44, [%r7+12];
	ld.shared.f32 	%f45, [%r61+48];
	fma.rn.f32 	%f66, %f44, %f45, %f43;
	bar.sync 	0;
	add.s32 	%r78, %r78, 2;
	add.s32 	%r77, %r77, 8;
	add.s32 	%r76, %r76, 8;
	shl.b32 	%r62, %r35, 3;
	add.s32 	%r75, %r75, %r62;
	add.s32 	%r74, %r74, %r62;
	add.s32 	%r73, %r73, 8;
	add.s32 	%r72, %r72, 8;
	setp.ne.s32 	%p15, %r78, 0;
	@%p15 bra 	$L__BB1_3;
	and.b32  	%r79, %r6, 2147483640;
$L__BB1_15:
	and.b32  	%r63, %r6, 4;
	setp.eq.s32 	%p16, %r63, 0;
	@%p16 bra 	$L__BB1_21;
	setp.ge.s32 	%p17, %r3, %r33;
	add.s32 	%r64, %r79, %r1;
	setp.ge.s32 	%p18, %r64, %r34;
	mov.f32 	%f64, 0f00000000;
	or.pred  	%p19, %p17, %p18;
	@%p19 bra 	$L__BB1_18;
	add.s32 	%r65, %r64, %r9;
	mul.wide.u32 	%rd19, %r65, 4;
	add.s64 	%rd20, %rd2, %rd19;
	ld.global.f32 	%f64, [%rd20];
$L__BB1_18:
	setp.ge.s32 	%p20, %r5, %r35;
	st.shared.f32 	[%r8], %f64;
	add.s32 	%r32, %r79, %r2;
	setp.ge.s32 	%p21, %r32, %r34;
	mov.f32 	%f65, 0f00000000;
	or.pred  	%p22, %p20, %p21;
	@%p22 bra 	$L__BB1_20;
	mad.lo.s32 	%r66, %r32, %r35, %r5;
	mul.wide.s32 	%rd21, %r66, 4;
	add.s64 	%rd22, %rd1, %rd21;
	ld.global.f32 	%f65, [%rd22];
$L__BB1_20:
	st.shared.f32 	[%r10], %f65;
	bar.sync 	0;
	mov.u32 	%r67, %tid.x;
	shl.b32 	%r68, %r67, 2;
	mov.u32 	%r69, _ZZ20optimizedMatrixMulv1PfS_S_iiiE2sb;
	add.s32 	%r70, %r69, %r68;
	ld.shared.f32 	%f48, [%r7+64];
	ld.shared.f32 	%f49, [%r70+64];
	fma.rn.f32 	%f50, %f48, %f49, %f66;
	ld.shared.f32 	%f51, [%r7+68];
	ld.shared.f32 	%f52, [%r70+80];
	fma.rn.f32 	%f53, %f51, %f52, %f50;
	ld.shared.f32 	%f54, [%r7+72];
	ld.shared.f32 	%f55, [%r70+96];
	fma.rn.f32 	%f56, %f54, %f55, %f53;
	ld.shared.f32 	%f57, [%r7+76];
	ld.shared.f32 	%f58, [%r70+112];
	fma.rn.f32 	%f66, %f57, %f58, %f56;
	bar.sync 	0;
$L__BB1_21:
	setp.ge.s32 	%p23, %r3, %r33;
	setp.ge.s32 	%p24, %r5, %r35;
	or.pred  	%p25, %p23, %p24;
	@%p25 bra 	$L__BB1_23;
	ld.param.u64 	%rd26, [_Z20optimizedMatrixMulv1PfS_S_iii_param_2];
	mad.lo.s32 	%r71, %r35, %r3, %r5;
	cvta.to.global.u64 	%rd23, %rd26;
	mul.wide.s32 	%rd24, %r71, 4;
	add.s64 	%rd25, %rd23, %rd24;
	st.global.f32 	[%rd25], %f66;
$L__BB1_23:
	ret;

}
	// .globl	_Z20optimizedMatrixMulv2PfS_S_iii
.visible .entry _Z20optimizedMatrixMulv2PfS_S_iii(
	.param .u64 .ptr .align 1 _Z20optimizedMatrixMulv2PfS_S_iii_param_0,
	.param .u64 .ptr .align 1 _Z20optimizedMatrixMulv2PfS_S_iii_param_1,
	.param .u64 .ptr .align 1 _Z20optimizedMatrixMulv2PfS_S_iii_param_2,
	.param .u32 _Z20optimizedMatrixMulv2PfS_S_iii_param_3,
	.param .u32 _Z20optimizedMatrixMulv2PfS_S_iii_param_4,
	.param .u32 _Z20optimizedMatrixMulv2PfS_S_iii_param_5
)
{
	.reg .pred 	%p<36>;
	.reg .b32 	%r<90>;
	.reg .b32 	%f<60>;
	.reg .b64 	%rd<26>;
	// demoted variable
	.shared .align 4 .b8 _ZZ20optimizedMatrixMulv2PfS_S_iiiE2sa[128];
	// demoted variable
	.shared .align 4 .b8 _ZZ20optimizedMatrixMulv2PfS_S_iiiE2sb[128];
	ld.param.u64 	%rd4, [_Z20optimizedMatrixMulv2PfS_S_iii_param_0];
	ld.param.u64 	%rd5, [_Z20optimizedMatrixMulv2PfS_S_iii_param_1];
	ld.param.u32 	%r39, [_Z20optimizedMatrixMulv2PfS_S_iii_param_3];
	ld.param.u32 	%r40, [_Z20optimizedMatrixMulv2PfS_S_iii_param_4];
	ld.param.u32 	%r41, [_Z20optimizedMatrixMulv2PfS_S_iii_param_5];
	cvta.to.global.u64 	%rd1, %rd5;
	cvta.to.global.u64 	%rd2, %rd4;
	mov.u32 	%r1, %tid.x;
	mov.u32 	%r2, %tid.y;
	mov.u32 	%r42, %ctaid.y;
	shl.b32 	%r43, %r42, 2;
	add.s32 	%r3, %r43, %r2;
	mov.u32 	%r44, %ctaid.x;
	shl.b32 	%r4, %r44, 2;
	add.s32 	%r5, %r4, %r1;
	add.s32 	%r45, %r40, 3;
	shr.s32 	%r46, %r45, 31;
	shr.u32 	%r47, %r46, 30;
	add.s32 	%r48, %r45, %r47;
	shr.s32 	%r6, %r48, 2;
	setp.ge.s32 	%p1, %r3, %r39;
	setp.ge.s32 	%p2, %r1, %r40;
	shl.b32 	%r49, %r2, 4;
	mov.u32 	%r50, _ZZ20optimizedMatrixMulv2PfS_S_iiiE2sa;
	add.s32 	%r7, %r50, %r49;
	shl.b32 	%r51, %r1, 2;
	add.s32 	%r8, %r7, %r51;
	or.pred  	%p3, %p1, %p2;
	@%p3 bra 	$L__BB2_2;
	mad.lo.s32 	%r53, %r40, %r3, %r1;
	mul.wide.u32 	%rd6, %r53, 4;
	add.s64 	%rd7, %rd2, %rd6;
	ld.global.f32 	%f10, [%rd7];
	st.shared.f32 	[%r8], %f10;
	bra.uni 	$L__BB2_3;
$L__BB2_2:
	mov.b32 	%r52, 0;
	st.shared.u32 	[%r8], %r52;
$L__BB2_3:
	setp.ge.s32 	%p4, %r2, %r40;
	setp.ge.s32 	%p5, %r5, %r41;
	mov.u32 	%r55, _ZZ20optimizedMatrixMulv2PfS_S_iiiE2sb;
	add.s32 	%r56, %r55, %r49;
	add.s32 	%r9, %r56, %r51;
	or.pred  	%p6, %p4, %p5;
	@%p6 bra 	$L__BB2_5;
	mad.lo.s32 	%r59, %r41, %r2, %r5;
	mul.wide.s32 	%rd8, %r59, 4;
	add.s64 	%rd9, %rd1, %rd8;
	ld.global.f32 	%f11, [%rd9];
	st.shared.f32 	[%r9], %f11;
	bra.uni 	$L__BB2_6;
$L__BB2_5:
	mov.b32 	%r58, 0;
	st.shared.u32 	[%r9], %r58;
$L__BB2_6:
	bar.sync 	0;
	setp.lt.s32 	%p7, %r40, 1;
	mov.f32 	%f59, 0f00000000;
	@%p7 bra 	$L__BB2_33;
	mul.lo.s32 	%r10, %r40, %r3;
	add.s32 	%r11, %r55, %r51;
	max.s32 	%r12, %r6, 1;
	setp.lt.u32 	%p8, %r40, 5;
	mov.f32 	%f59, 0f00000000;
	mov.b32 	%r89, 1;
	@%p8 bra 	$L__BB2_24;
	and.b32  	%r64, %r12, 536870910;
	neg.s32 	%r87, %r64;
	add.s32 	%r65, %r2, 8;
	mad.lo.s32 	%r66, %r41, %r65, %r1;
	add.s32 	%r86, %r66, %r4;
	shl.b32 	%r15, %r41, 3;
	add.s32 	%r85, %r2, 4;
	add.s32 	%r83, %r1, 4;
	add.s32 	%r84, %r83, %r10;
	mad.lo.s32 	%r67, %r41, %r85, %r1;
	add.s32 	%r82, %r67, %r4;
	mov.f32 	%f59, 0f00000000;
	mov.b32 	%r88, 2;
$L__BB2_9:
	add.s32 	%r68, %r88, -1;
	setp.ge.s32 	%p9, %r68, %r6;
	@%p9 bra 	$L__BB2_16;
	setp.ge.s32 	%p10, %r3, %r39;
	setp.ge.s32 	%p11, %r83, %r40;
	or.pred  	%p12, %p10, %p11;
	@%p12 bra 	$L__BB2_12;
	mul.wide.u32 	%rd10, %r84, 4;
	add.s64 	%rd11, %rd2, %rd10;
	ld.global.f32 	%f16, [%rd11];
	st.shared.f32 	[%r8+64], %f16;
	bra.uni 	$L__BB2_13;
$L__BB2_12:
	mov.b32 	%r69, 0;
	st.shared.u32 	[%r8+64], %r69;
$L__BB2_13:
	setp.ge.s32 	%p13, %r5, %r41;
	setp.ge.s32 	%p14, %r85, %r40;
	or.pred  	%p15, %p13, %p14;
	@%p15 bra 	$L__BB2_15;
	mul.wide.s32 	%rd12, %r82, 4;
	add.s64 	%rd13, %rd1, %rd12;
	ld.global.f32 	%f17, [%rd13];
	st.shared.f32 	[%r9+64], %f17;
	bra.uni 	$L__BB2_16;
$L__BB2_15:
	mov.b32 	%r70, 0;
	st.shared.u32 	[%r9+64], %r70;
$L__BB2_16:
	bar.sync 	0;
	ld.shared.f32 	%f18, [%r7];
	ld.shared.f32 	%f19, [%r11];
	fma.rn.f32 	%f20, %f18, %f19, %f59;
	ld.shared.f32 	%f21, [%r7+4];
	ld.shared.f32 	%f22, [%r11+16];
	fma.rn.f32 	%f23, %f21, %f22, %f20;
	ld.shared.f32 	%f24, [%r7+8];
	ld.shared.f32 	%f25, [%r11+32];
	fma.rn.f32 	%f26, %f24, %f25, %f23;
	ld.shared.f32 	%f27, [%r7+12];
	ld.shared.f32 	%f28, [%r11+48];
	fma.rn.f32 	%f2, %f27, %f28, %f26;
	bar.sync 	0;
	setp.ge.s32 	%p16, %r88, %r6;
	@%p16 bra 	$L__BB2_22;
	setp.ge.s32 	%p17, %r3, %r39;
	add.s32 	%r71, %r83, 4;
	setp.ge.s32 	%p18, %r71, %r40;
	mov.f32 	%f56, 0f00000000;
	or.pred  	%p19, %p17, %p18;
	@%p19 bra 	$L__BB2_19;
	add.s32 	%r72, %r84, 4;
	mul.wide.u32 	%rd14, %r72, 4;
	add.s64 	%rd15, %rd2, %rd14;
	ld.global.f32 	%f56, [%rd15];
$L__BB2_19:
	setp.lt.s32 	%p20, %r5, %r41;
	st.shared.f32 	[%r8], %f56;
	add.s32 	%r73, %r85, 4;
	setp.lt.s32 	%p21, %r73, %r40;
	and.pred  	%p22, %p20, %p21;
	@%p22 bra 	$L__BB2_21;
	mov.b32 	%r74, 0;
	st.shared.u32 	[%r9], %r74;
	bra.uni 	$L__BB2_22;
$L__BB2_21:
	mul.wide.s32 	%rd16, %r86, 4;
	add.s64 	%rd17, %rd1, %rd16;
	ld.global.f32 	%f30, [%rd17];
	st.shared.f32 	[%r9], %f30;
$L__BB2_22:
	bar.sync 	0;
	ld.shared.f32 	%f31, [%r7+64];
	ld.shared.f32 	%f32, [%r11+64];
	fma.rn.f32 	%f33, %f31, %f32, %f2;
	ld.shared.f32 	%f34, [%r7+68];
	ld.shared.f32 	%f35, [%r11+80];
	fma.rn.f32 	%f36, %f34, %f35, %f33;
	ld.shared.f32 	%f37, [%r7+72];
	ld.shared.f32 	%f38, [%r11+96];
	fma.rn.f32 	%f39, %f37, %f38, %f36;
	ld.shared.f32 	%f40, [%r7+76];
	ld.shared.f32 	%f41, [%r11+112];
	fma.rn.f32 	%f59, %f40, %f41, %f39;
	bar.sync 	0;
	add.s32 	%r88, %r88, 2;
	add.s32 	%r87, %r87, 2;
	add.s32 	%r86, %r86, %r15;
	add.s32 	%r85, %r85, 8;
	add.s32 	%r84, %r84, 8;
	add.s32 	%r83, %r83, 8;
	add.s32 	%r82, %r82, %r15;
	setp.ne.s32 	%p23, %r87, 0;
	@%p23 bra 	$L__BB2_9;
	add.s32 	%r89, %r88, -1;
$L__BB2_24:
	and.b32  	%r75, %r12, 1;
	setp.eq.b32 	%p24, %r75, 1;
	not.pred 	%p25, %p24;
	@%p25 bra 	$L__BB2_33;
	setp.ge.s32 	%p26, %r89, %r6;
	@%p26 bra 	$L__BB2_32;
	setp.lt.s32 	%p27, %r3, %r39;
	shl.b32 	%r36, %r89, 2;
	add.s32 	%r76, %r36, %r1;
	setp.lt.s32 	%p28, %r76, %r40;
	and.pred  	%p29, %p27, %p28;
	@%p29 bra 	$L__BB2_28;
	mov.b32 	%r77, 0;
	st.shared.u32 	[%r8+64], %r77;
	bra.uni 	$L__BB2_29;
$L__BB2_28:
	add.s32 	%r78, %r76, %r10;
	mul.wide.u32 	%rd18, %r78, 4;
	add.s64 	%rd19, %rd2, %rd18;
	ld.global.f32 	%f42, [%rd19];
	st.shared.f32 	[%r8+64], %f42;
$L__BB2_29:
	setp.lt.s32 	%p30, %r5, %r41;
	add.s32 	%r38, %r36, %r2;
	setp.lt.s32 	%p31, %r38, %r40;
	and.pred  	%p32, %p30, %p31;
	@%p32 bra 	$L__BB2_31;
	mov.b32 	%r79, 0;
	st.shared.u32 	[%r9+64], %r79;
	bra.uni 	$L__BB2_32;
$L__BB2_31:
	mad.lo.s32 	%r80, %r38, %r41, %r5;
	mul.wide.s32 	%rd20, %r80, 4;
	add.s64 	%rd21, %rd1, %rd20;
	ld.global.f32 	%f43, [%rd21];
	st.shared.f32 	[%r9+64], %f43;
$L__BB2_32:
	bar.sync 	0;
	ld.shared.f32 	%f44, [%r7];
	ld.shared.f32 	%f45, [%r11];
	fma.rn.f32 	%f46, %f44, %f45, %f59;
	ld.shared.f32 	%f47, [%r7+4];
	ld.shared.f32 	%f48, [%r11+16];
	fma.rn.f32 	%f49, %f47, %f48, %f46;
	ld.shared.f32 	%f50, [%r7+8];
	ld.shared.f32 	%f51, [%r11+32];
	fma.rn.f32 	%f52, %f50, %f51, %f49;
	ld.shared.f32 	%f53, [%r7+12];
	ld.shared.f32 	%f54, [%r11+48];
	fma.rn.f32 	%f59, %f53, %f54, %f52;
	bar.sync 	0;
$L__BB2_33:
	setp.ge.s32 	%p33, %r5, %r41;
	setp.ge.s32 	%p34, %r3, %r39;
	or.pred  	%p35, %p34, %p33;
	@%p35 bra 	$L__BB2_35;
	ld.param.u64 	%rd25, [_Z20optimizedMatrixMulv2PfS_S_iii_param_2];
	mad.lo.s32 	%r81, %r41, %r3, %r5;
	cvta.to.global.u64 	%rd22, %rd25;
	mul.wide.s32 	%rd23, %r81, 4;
	add.s64 	%rd24, %rd22, %rd23;
	st.global.f32 	[%rd24], %f59;
$L__BB2_35:
	ret;

}
	// .globl	_Z20optimizedMatrixMulv3PfS_S_iii
.visible .entry _Z20optimizedMatrixMulv3PfS_S_iii(
	.param .u64 .ptr .align 1 _Z20optimizedMatrixMulv3PfS_S_iii_param_0,
	.param .u64 .ptr .align 1 _Z20optimizedMatrixMulv3PfS_S_iii_param_1,
	.param .u64 .ptr .align 1 _Z20optimizedMatrixMulv3PfS_S_iii_param_2,
	.param .u32 _Z20optimizedMatrixMulv3PfS_S_iii_param_3,
	.param .u32 _Z20optimizedMatrixMulv3PfS_S_iii_param_4,
	.param .u32 _Z20optimizedMatrixMulv3PfS_S_iii_param_5
)
{
	.reg .pred 	%p<26>;
	.reg .b32 	%r<80>;
	.reg .b32 	%f<67>;
	.reg .b64 	%rd<27>;
	// demoted variable
	.shared .align 4 .b8 _ZZ20optimizedMatrixMulv3PfS_S_iiiE2sa[128];
	// demoted variable
	.shared .align 4 .b8 _ZZ20optimizedMatrixMulv3PfS_S_iiiE2sb[128];
	ld.param.u64 	%rd4, [_Z20optimizedMatrixMulv3PfS_S_iii_param_0];
	ld.param.u64 	%rd5, [_Z20optimizedMatrixMulv3PfS_S_iii_param_1];
	ld.param.u32 	%r33, [_Z20optimizedMatrixMulv3PfS_S_iii_param_3];
	ld.param.u32 	%r34, [_Z20optimizedMatrixMulv3PfS_S_iii_param_4];
	ld.param.u32 	%r35, [_Z20optimizedMatrixMulv3PfS_S_iii_param_5];
	cvta.to.global.u64 	%rd1, %rd5;
	cvta.to.global.u64 	%rd2, %rd4;
	mov.u32 	%r1, %tid.x;
	mov.u32 	%r2, %tid.y;
	mov.u32 	%r36, %ctaid.y;
	shl.b32 	%r37, %r36, 2;
	add.s32 	%r3, %r37, %r2;
	mov.u32 	%r38, %ctaid.x;
	shl.b32 	%r4, %r38, 2;
	add.s32 	%r5, %r4, %r1;
	setp.lt.s32 	%p1, %r34, 1;
	mov.f32 	%f66, 0f00000000;
	@%p1 bra 	$L__BB3_21;
	add.s32 	%r6, %r34, 3;
	shl.b32 	%r40, %r2, 4;
	mov.u32 	%r41, _ZZ20optimizedMatrixMulv3PfS_S_iiiE2sa;
	add.s32 	%r7, %r41, %r40;
	shl.b32 	%r42, %r1, 2;
	add.s32 	%r8, %r7, %r42;
	mul.lo.s32 	%r9, %r34, %r3;
	mov.u32 	%r43, _ZZ20optimizedMatrixMulv3PfS_S_iiiE2sb;
	add.s32 	%r44, %r43, %r40;
	add.s32 	%r10, %r44, %r42;
	setp.lt.u32 	%p2, %r34, 5;
	mov.f32 	%f66, 0f00000000;
	mov.b32 	%r79, 0;
	@%p2 bra 	$L__BB3_15;
	shr.u32 	%r46, %r6, 2;
	and.b32  	%r47, %r46, 536870910;
	neg.s32 	%r78, %r47;
	add.s32 	%r48, %r2, 4;
	mad.lo.s32 	%r49, %r35, %r48, %r1;
	add.s32 	%r75, %r49, %r4;
	mad.lo.s32 	%r50, %r2, %r35, %r1;
	add.s32 	%r74, %r50, %r4;
	add.s32 	%r72, %r1, %r9;
	mov.f32 	%f66, 0f00000000;
	mov.b32 	%r77, 4;
	cvt.u64.u32 	%rd10, %r9;
	cvt.u64.u32 	%rd11, %r1;
	mov.u32 	%r73, %r1;
	mov.u32 	%r76, %r2;
$L__BB3_3:
	setp.ge.s32 	%p3, %r3, %r33;
	setp.ge.s32 	%p4, %r73, %r34;
	mov.f32 	%f60, 0f00000000;
	or.pred  	%p5, %p3, %p4;
	@%p5 bra 	$L__BB3_5;
	mul.wide.u32 	%rd6, %r72, 4;
	add.s64 	%rd7, %rd2, %rd6;
	ld.global.f32 	%f60, [%rd7];
$L__BB3_5:
	setp.ge.s32 	%p6, %r5, %r35;
	st.shared.f32 	[%r8], %f60;
	setp.ge.s32 	%p7, %r76, %r34;
	mov.f32 	%f61, 0f00000000;
	or.pred  	%p8, %p6, %p7;
	@%p8 bra 	$L__BB3_7;
	mul.wide.s32 	%rd8, %r74, 4;
	add.s64 	%rd9, %rd1, %rd8;
	ld.global.f32 	%f61, [%rd9];
$L__BB3_7:
	setp.lt.s32 	%p9, %r3, %r33;
	st.shared.f32 	[%r10], %f61;
	bar.sync 	0;
	ld.shared.f32 	%f22, [%r7];
	shl.b32 	%r51, %r1, 2;
	mov.u32 	%r52, _ZZ20optimizedMatrixMulv3PfS_S_iiiE2sb;
	add.s32 	%r53, %r52, %r51;
	ld.shared.f32 	%f23, [%r53];
	fma.rn.f32 	%f24, %f22, %f23, %f66;
	ld.shared.f32 	%f25, [%r7+4];
	ld.shared.f32 	%f26, [%r53+16];
	fma.rn.f32 	%f27, %f25, %f26, %f24;
	ld.shared.f32 	%f28, [%r7+8];
	ld.shared.f32 	%f29, [%r53+32];
	fma.rn.f32 	%f30, %f28, %f29, %f27;
	ld.shared.f32 	%f31, [%r7+12];
	ld.shared.f32 	%f32, [%r53+48];
	fma.rn.f32 	%f6, %f31, %f32, %f30;
	bar.sync 	0;
	add.s32 	%r54, %r73, 4;
	setp.lt.s32 	%p10, %r54, %r34;
	and.pred  	%p11, %p9, %p10;
	@%p11 bra 	$L__BB3_9;
	mov.b32 	%r55, 0;
	st.shared.u32 	[%r8+64], %r55;
	bra.uni 	$L__BB3_10;
$L__BB3_9:
	add.s32 	%r56, %r77, -4;
	cvt.u64.u32 	%rd12, %r56;
	add.s64 	%rd13, %rd12, %rd11;
	add.s64 	%rd14, %rd13, %rd10;
	shl.b64 	%rd15, %rd14, 2;
	add.s64 	%rd16, %rd2, %rd15;
	ld.global.f32 	%f33, [%rd16+16];
	st.shared.f32 	[%r8+64], %f33;
$L__BB3_10:
	setp.lt.s32 	%p12, %r5, %r35;
	add.s32 	%r57, %r76, 4;
	setp.lt.s32 	%p13, %r57, %r34;
	and.pred  	%p14, %p12, %p13;
	@%p14 bra 	$L__BB3_12;
	mov.b32 	%r58, 0;
	st.shared.u32 	[%r10+64], %r58;
	bra.uni 	$L__BB3_13;
$L__BB3_12:
	mul.wide.s32 	%rd17, %r75, 4;
	add.s64 	%rd18, %rd1, %rd17;
	ld.global.f32 	%f34, [%rd18];
	st.shared.f32 	[%r10+64], %f34;
$L__BB3_13:
	bar.sync 	0;
	ld.shared.f32 	%f35, [%r7+64];
	shl.b32 	%r59, %r1, 2;
	mov.u32 	%r60, _ZZ20optimizedMatrixMulv3PfS_S_iiiE2sb;
	add.s32 	%r61, %r60, %r59;
	ld.shared.f32 	%f36, [%r61+64];
	fma.rn.f32 	%f37, %f35, %f36, %f6;
	ld.shared.f32 	%f38, [%r7+68];
	ld.shared.f32 	%f39, [%r61+80];
	fma.rn.f32 	%f40, %f38, %f39, %f37;
	ld.shared.f32 	%f41, [%r7+72];
	ld.shared.f32 	%f42, [%r61+96];
	fma.rn.f32 	%f43, %f41, %f42, %f40;
	ld.shared.f32 	%f44, [%r7+76];
	ld.shared.f32 	%f45, [%r61+112];
	fma.rn.f32 	%f66, %f44, %f45, %f43;
	bar.sync 	0;
	add.s32 	%r78, %r78, 2;
	add.s32 	%r77, %r77, 8;
	add.s32 	%r76, %r76, 8;
	shl.b32 	%r62, %r35, 3;
	add.s32 	%r75, %r75, %r62;
	add.s32 	%r74, %r74, %r62;
	add.s32 	%r73, %r73, 8;
	add.s32 	%r72, %r72, 8;
	setp.ne.s32 	%p15, %r78, 0;
	@%p15 bra 	$L__BB3_3;
	and.b32  	%r79, %r6, 2147483640;
$L__BB3_15:
	and.b32  	%r63, %r6, 4;
	setp.eq.s32 	%p16, %r63, 0;
	@%p16 bra 	$L__BB3_21;
	setp.ge.s32 	%p17, %r3, %r33;
	add.s32 	%r64, %r79, %r1;
	setp.ge.s32 	%p18, %r64, %r34;
	mov.f32 	%f64, 0f00000000;
	or.pred  	%p19, %p17, %p18;
	@%p19 bra 	$L__BB3_18;
	add.s32 	%r65, %r64, %r9;
	mul.wide.u32 	%rd19, %r65, 4;
	add.s64 	%rd20, %rd2, %rd19;
	ld.global.f32 	%f64, [%rd20];
$L__BB3_18:
	setp.ge.s32 	%p20, %r5, %r35;
	st.shared.f32 	[%r8], %f64;
	add.s32 	%r32, %r79, %r2;
	setp.ge.s32 	%p21, %r32, %r34;
	mov.f32 	%f65, 0f00000000;
	or.pred  	%p22, %p20, %p21;
	@%p22 bra 	$L__BB3_20;
	mad.lo.s32 	%r66, %r32, %r35, %r5;
	mul.wide.s32 	%rd21, %r66, 4;
	add.s64 	%rd22, %rd1, %rd21;
	ld.global.f32 	%f65, [%rd22];
$L__BB3_20:
	st.shared.f32 	[%r10], %f65;
	bar.sync 	0;
	ld.shared.f32 	%f48, [%r7];
	mov.u32 	%r67, %tid.x;
	shl.b32 	%r68, %r67, 2;
	mov.u32 	%r69, _ZZ20optimizedMatrixMulv3PfS_S_iiiE2sb;
	add.s32 	%r70, %r69, %r68;
	ld.shared.f32 	%f49, [%r70];
	fma.rn.f32 	%f50, %f48, %f49, %f66;
	ld.shared.f32 	%f51, [%r7+4];
	ld.shared.f32 	%f52, [%r70+16];
	fma.rn.f32 	%f53, %f51, %f52, %f50;
	ld.shared.f32 	%f54, [%r7+8];
	ld.shared.f32 	%f55, [%r70+32];
	fma.rn.f32 	%f56, %f54, %f55, %f53;
	ld.shared.f32 	%f57, [%r7+12];
	ld.shared.f32 	%f58, [%r70+48];
	fma.rn.f32 	%f66, %f57, %f58, %f56;
	bar.sync 	0;
$L__BB3_21:
	setp.ge.s32 	%p23, %r3, %r33;
	setp.ge.s32 	%p24, %r5, %r35;
	or.pred  	%p25, %p23, %p24;
	@%p25 bra 	$L__BB3_23;
	ld.param.u64 	%rd26, [_Z20optimizedMatrixMulv3PfS_S_iii_param_2];
	mad.lo.s32 	%r71, %r35, %r3, %r5;
	cvta.to.global.u64 	%rd23, %rd26;
	mul.wide.s32 	%rd24, %r71, 4;
	add.s64 	%rd25, %rd23, %rd24;
	st.global.f32 	[%rd25], %f66;
$L__BB3_23:
	ret;

}
	// .globl	_Z8mymatmulPfS_S_iii
.visible .entry _Z8mymatmulPfS_S_iii(
	.param .u64 .ptr .align 1 _Z8mymatmulPfS_S_iii_param_0,
	.param .u64 .ptr .align 1 _Z8mymatmulPfS_S_iii_param_1,
	.param .u64 .ptr .align 1 _Z8mymatmulPfS_S_iii_param_2,
	.param .u32 _Z8mymatmulPfS_S_iii_param_3,
	.param .u32 _Z8mymatmulPfS_S_iii_param_4,
	.param .u32 _Z8mymatmulPfS_S_iii_param_5
)
{
	.reg .pred 	%p<39>;
	.reg .b32 	%r<96>;
	.reg .b32 	%f<115>;
	.reg .b64 	%rd<30>;
	// demoted variable
	.shared .align 4 .b8 _ZZ8mymatmulPfS_S_iiiE2sa[64];
	// demoted variable
	.shared .align 4 .b8 _ZZ8mymatmulPfS_S_iiiE2sb[64];
	ld.param.u64 	%rd4, [_Z8mymatmulPfS_S_iii_param_0];
	ld.param.u64 	%rd5, [_Z8mymatmulPfS_S_iii_param_1];
	ld.param.u32 	%r54, [_Z8mymatmulPfS_S_iii_param_3];
	ld.param.u32 	%r55, [_Z8mymatmulPfS_S_iii_param_4];
	ld.param.u32 	%r56, [_Z8mymatmulPfS_S_iii_param_5];
	cvta.to.global.u64 	%rd1, %rd5;
	cvta.to.global.u64 	%rd2, %rd4;
	mov.u32 	%r1, %tid.y;
	mov.u32 	%r57, %ntid.y;
	mov.u32 	%r58, %ctaid.y;
	mad.lo.s32 	%r2, %r57, %r58, %r1;
	mov.u32 	%r3, %tid.x;
	mov.u32 	%r59, %ntid.x;
	mov.u32 	%r60, %ctaid.x;
	mad.lo.s32 	%r4, %r59, %r60, %r3;
	setp.lt.s32 	%p1, %r55, 1;
	mov.f32 	%f114, 0f00000000;
	@%p1 bra 	$L__BB4_27;
	add.s32 	%r5, %r55, 3;
	shr.u32 	%r6, %r5, 2;
	shl.b32 	%r62, %r1, 4;
	mov.u32 	%r63, _ZZ8mymatmulPfS_S_iiiE2sa;
	add.s32 	%r7, %r63, %r62;
	shl.b32 	%r64, %r3, 2;
	add.s32 	%r8, %r7, %r64;
	mul.lo.s32 	%r9, %r55, %r2;
	mov.u32 	%r65, _ZZ8mymatmulPfS_S_iiiE2sb;
	add.s32 	%r11, %r65, %r64;
	add.s32 	%r10, %r11, %r62;
	and.b32  	%r12, %r6, 3;
	setp.lt.u32 	%p2, %r55, 13;
	mov.f32 	%f114, 0f00000000;
	mov.b32 	%r90, 0;
	@%p2 bra 	$L__BB4_20;
	and.b32  	%r90, %r6, 536870908;
	and.b32  	%r67, %r6, 536870908;
	neg.s32 	%r89, %r67;
	add.s32 	%r68, %r1, 12;
	mad.lo.s32 	%r87, %r56, %r68, %r4;
	shl.b32 	%r16, %r56, 4;
	add.s32 	%r69, %r1, 8;
	mad.lo.s32 	%r86, %r56, %r69, %r4;
	add.s32 	%r70, %r1, 4;
	mad.lo.s32 	%r85, %r56, %r70, %r4;
	mad.lo.s32 	%r84, %r1, %r56, %r4;
	add.s32 	%r82, %r3, %r9;
	mov.f32 	%f114, 0f00000000;
	mov.u32 	%r83, %r3;
	mov.u32 	%r88, %r1;
$L__BB4_3:
	setp.ge.s32 	%p3, %r2, %r54;
	setp.ge.u32 	%p4, %r83, %r55;
	mov.f32 	%f101, 0f00000000;
	or.pred  	%p5, %p3, %p4;
	@%p5 bra 	$L__BB4_5;
	mul.wide.u32 	%rd6, %r82, 4;
	add.s64 	%rd7, %rd2, %rd6;
	ld.global.f32 	%f101, [%rd7];
$L__BB4_5:
	setp.ge.s32 	%p6, %r4, %r56;
	st.shared.f32 	[%r8], %f101;
	setp.ge.u32 	%p7, %r88, %r55;
	mov.f32 	%f102, 0f00000000;
	or.pred  	%p8, %p6, %p7;
	@%p8 bra 	$L__BB4_7;
	mul.wide.u32 	%rd8, %r84, 4;
	add.s64 	%rd9, %rd1, %rd8;
	ld.global.f32 	%f102, [%rd9];
$L__BB4_7:
	st.shared.f32 	[%r10], %f102;
	bar.sync 	0;
	ld.shared.f32 	%f38, [%r7];
	ld.shared.f32 	%f39, [%r11];
	fma.rn.f32 	%f40, %f38, %f39, %f114;
	ld.shared.f32 	%f41, [%r7+4];
	ld.shared.f32 	%f42, [%r11+16];
	fma.rn.f32 	%f43, %f41, %f42, %f40;
	ld.shared.f32 	%f44, [%r7+8];
	ld.shared.f32 	%f45, [%r11+32];
	fma.rn.f32 	%f46, %f44, %f45, %f43;
	ld.shared.f32 	%f47, [%r7+12];
	ld.shared.f32 	%f48, [%r11+48];
	fma.rn.f32 	%f6, %f47, %f48, %f46;
	bar.sync 	0;
	add.s32 	%r71, %r83, 4;
	setp.ge.u32 	%p10, %r71, %r55;
	mov.f32 	%f103, 0f00000000;
	or.pred  	%p11, %p3, %p10;
	@%p11 bra 	$L__BB4_9;
	add.s32 	%r72, %r82, 4;
	mul.wide.u32 	%rd10, %r72, 4;
	add.s64 	%rd11, %rd2, %rd10;
	ld.global.f32 	%f103, [%rd11];
$L__BB4_9:
	st.shared.f32 	[%r8], %f103;
	add.s32 	%r73, %r88, 4;
	setp.ge.u32 	%p13, %r73, %r55;
	mov.f32 	%f104, 0f00000000;
	or.pred  	%p14, %p6, %p13;
	@%p14 bra 	$L__BB4_11;
	mul.wide.u32 	%rd12, %r85, 4;
	add.s64 	%rd13, %rd1, %rd12;
	ld.global.f32 	%f104, [%rd13];
$L__BB4_11:
	st.shared.f32 	[%r10], %f104;
	bar.sync 	0;
	ld.shared.f32 	%f51, [%r7];
	ld.shared.f32 	%f52, [%r11];
	fma.rn.f32 	%f53, %f51, %f52, %f6;
	ld.shared.f32 	%f54, [%r7+4];
	ld.shared.f32 	%f55, [%r11+16];
	fma.rn.f32 	%f56, %f54, %f55, %f53;
	ld.shared.f32 	%f57, [%r7+8];
	ld.shared.f32 	%f58, [%r11+32];
	fma.rn.f32 	%f59, %f57, %f58, %f56;
	ld.shared.f32 	%f60, [%r7+12];
	ld.shared.f32 	%f61, [%r11+48];
	fma.rn.f32 	%f11, %f60, %f61, %f59;
	bar.sync 	0;
	add.s32 	%r74, %r83, 8;
	setp.ge.u32 	%p16, %r74, %r55;
	mov.f32 	%f105, 0f00000000;
	or.pred  	%p17, %p3, %p16;
	@%p17 bra 	$L__BB4_13;
	add.s32 	%r75, %r82, 8;
	mul.wide.u32 	%rd14, %r75, 4;
	add.s64 	%rd15, %rd2, %rd14;
	ld.global.f32 	%f105, [%rd15];
$L__BB4_13:
	st.shared.f32 	[%r8], %f105;
	add.s32 	%r76, %r88, 8;
	setp.ge.u32 	%p19, %r76, %r55;
	mov.f32 	%f106, 0f00000000;
	or.pred  	%p20, %p6, %p19;
	@%p20 bra 	$L__BB4_15;
	mul.wide.u32 	%rd16, %r86, 4;
	add.s64 	%rd17, %rd1, %rd16;
	ld.global.f32 	%f106, [%rd17];
$L__BB4_15:
	st.shared.f32 	[%r10], %f106;
	bar.sync 	0;
	ld.shared.f32 	%f64, [%r7];
	ld.shared.f32 	%f65, [%r11];
	fma.rn.f32 	%f66, %f64, %f65, %f11;
	ld.shared.f32 	%f67, [%r7+4];
	ld.shared.f32 	%f68, [%r11+16];
	fma.rn.f32 	%f69, %f67, %f68, %f66;
	ld.shared.f32 	%f70, [%r7+8];
	ld.shared.f32 	%f71, [%r11+32];
	fma.rn.f32 	%f72, %f70, %f71, %f69;
	ld.shared.f32 	%f73, [%r7+12];
	ld.shared.f32 	%f74, [%r11+48];
	fma.rn.f32 	%f16, %f73, %f74, %f72;
	bar.sync 	0;
	add.s32 	%r77, %r83, 12;
	setp.ge.u32 	%p22, %r77, %r55;
	mov.f32 	%f107, 0f00000000;
	or.pred  	%p23, %p3, %p22;
	@%p23 bra 	$L__BB4_17;
	add.s32 	%r78, %r82, 12;
	mul.wide.u32 	%rd18, %r78, 4;
	add.s64 	%rd19, %rd2, %rd18;
	ld.global.f32 	%f107, [%rd19];
$L__BB4_17:
	st.shared.f32 	[%r8], %f107;
	add.s32 	%r79, %r88, 12;
	setp.ge.u32 	%p25, %r79, %r55;
	mov.f32 	%f108, 0f00000000;
	or.pred  	%p26, %p6, %p25;
	@%p26 bra 	$L__BB4_19;
	mul.wide.u32 	%rd20, %r87, 4;
	add.s64 	%rd21, %rd1, %rd20;
	ld.global.f32 	%f108, [%rd21];
$L__BB4_19:
	st.shared.f32 	[%r10], %f108;
	bar.sync 	0;
	ld.shared.f32 	%f76, [%r7];
	ld.shared.f32 	%f77, [%r11];
	fma.rn.f32 	%f78, %f76, %f77, %f16;
	ld.shared.f32 	%f79, [%r7+4];
	ld.shared.f32 	%f80, [%r11+16];
	fma.rn.f32 	%f81, %f79, %f80, %f78;
	ld.shared.f32 	%f82, [%r7+8];
	ld.shared.f32 	%f83, [%r11+32];
	fma.rn.f32 	%f84, %f82, %f83, %f81;
	ld.shared.f32 	%f85, [%r7+12];
	ld.shared.f32 	%f86, [%r11+48];
	fma.rn.f32 	%f114, %f85, %f86, %f84;
	bar.sync 	0;
	add.s32 	%r89, %r89, 4;
	add.s32 	%r88, %r88, 16;
	add.s32 	%r87, %r87, %r16;
	add.s32 	%r86, %r86, %r16;
	add.s32 	%r85, %r85, %r16;
	add.s32 	%r84, %r84, %r16;
	add.s32 	%r83, %r83, 16;
	add.s32 	%r82, %r82, 16;
	setp.ne.s32 	%p27, %r89, 0;
	@%p27 bra 	$L__BB4_3;
$L__BB4_20:
	setp.eq.s32 	%p28, %r12, 0;
	@%p28 bra 	$L__BB4_27;
	shl.b32 	%r80, %r90, 2;
	add.s32 	%r94, %r1, %r80;
	mad.lo.s32 	%r95, %r56, %r94, %r4;
	shl.b32 	%r40, %r56, 2;
	add.s32 	%r92, %r3, %r80;
	add.s32 	%r93, %r92, %r9;
	neg.s32 	%r91, %r12;
$L__BB4_22:
	.pragma "nounroll";
	setp.ge.s32 	%p29, %r2, %r54;
	setp.ge.u32 	%p30, %r92, %r55;
	mov.f32 	%f112, 0f00000000;
	or.pred  	%p31, %p29, %p30;
	@%p31 bra 	$L__BB4_24;
	mul.wide.u32 	%rd22, %r93, 4;
	add.s64 	%rd23, %rd2, %rd22;
	ld.global.f32 	%f112, [%rd23];
$L__BB4_24:
	setp.ge.s32 	%p32, %r4, %r56;
	st.shared.f32 	[%r8], %f112;
	setp.ge.u32 	%p33, %r94, %r55;
	mov.f32 	%f113, 0f00000000;
	or.pred  	%p34, %p32, %p33;
	@%p34 bra 	$L__BB4_26;
	mul.wide.u32 	%rd24, %r95, 4;
	add.s64 	%rd25, %rd1, %rd24;
	ld.global.f32 	%f113, [%rd25];
$L__BB4_26:
	st.shared.f32 	[%r10], %f113;
	bar.sync 	0;
	ld.shared.f32 	%f89, [%r7];
	ld.shared.f32 	%f90, [%r11];
	fma.rn.f32 	%f91, %f89, %f90, %f114;
	ld.shared.f32 	%f92, [%r7+4];
	ld.shared.f32 	%f93, [%r11+16];
	fma.rn.f32 	%f94, %f92, %f93, %f91;
	ld.shared.f32 	%f95, [%r7+8];
	ld.shared.f32 	%f96, [%r11+32];
	fma.rn.f32 	%f97, %f95, %f96, %f94;
	ld.shared.f32 	%f98, [%r7+12];
	ld.shared.f32 	%f99, [%r11+48];
	fma.rn.f32 	%f114, %f98, %f99, %f97;
	bar.sync 	0;
	add.s32 	%r95, %r95, %r40;
	add.s32 	%r94, %r94, 4;
	add.s32 	%r93, %r93, 4;
	add.s32 	%r92, %r92, 4;
	add.s32 	%r91, %r91, 1;
	setp.ne.s32 	%p35, %r91, 0;
	@%p35 bra 	$L__BB4_22;
$L__BB4_27:
	setp.ge.s32 	%p36, %r2, %r54;
	setp.ge.s32 	%p37, %r4, %r56;
	or.pred  	%p38, %p36, %p37;
	@%p38 bra 	$L__BB4_29;
	ld.param.u64 	%rd29, [_Z8mymatmulPfS_S_iii_param_2];
	mad.lo.s32 	%r81, %r56, %r2, %r4;
	cvta.to.global.u64 	%rd26, %rd29;
	mul.wide.s32 	%rd27, %r81, 4;
	add.s64 	%rd28, %rd26, %rd27;
	st.global.f32 	[%rd28], %f114;
$L__BB4_29:
	ret;

}


// ===== COMPILED SASS (sm_100) =====

	.target	sm_100

	.elftype	@"ET_EXEC"


//--------------------- .note.nv.tkinfo           --------------------------
	.section	.note.nv.tkinfo,"",@"SHT_NOTE"
	.sectionflags	@"SHF_NOTE_NV_TKINFO"
	.tkinfo
        /*0018*/ 	.word	0x00000002
        /*0030*/ 	.string	""
        /*0030*/ 	.string	"ptxas"
        /*0030*/ 	.string	"Cuda compilation tools, release 13.0, V13.0.88"
        /*0030*/ 	.string	"Build cuda_13.0.r13.0/compiler.36424714_0"
        /*0030*/ 	.string	"-arch sm_100 -m 64 "



//--------------------- .note.nv.cuinfo           --------------------------
	.section	.note.nv.cuinfo,"",@"SHT_NOTE"
	.sectionflags	@"SHF_NOTE_NV_CUINFO"
        /*0018*/ 	.short	0x0002
        /*001a*/ 	.short	0x0064
        /*001c*/ 	.short	0x0082
	.zero		2


//--------------------- .nv.info                  --------------------------
	.section	.nv.info,"",@"SHT_CUDA_INFO"
	.align	4


	//----- nvinfo : EIATTR_REGCOUNT
	.align		4
        /*0000*/ 	.byte	0x04, 0x2f
        /*0002*/ 	.short	(.L_1 - .L_0)
	.align		4
.L_0:
        /*0004*/ 	.word	index@(_Z12matrixKernelPfS_S_iii)
        /*0008*/ 	.word	0x00000020


	//----- nvinfo : EIATTR_FRAME_SIZE
	.align		4
.L_1:
        /*000c*/ 	.byte	0x04, 0x11
        /*000e*/ 	.short	(.L_3 - .L_2)
	.align		4
.L_2:
        /*0010*/ 	.word	index@(_Z12matrixKernelPfS_S_iii)
        /*0014*/ 	.word	0x00000000


	//----- nvinfo : EIATTR_REGCOUNT
	.align		4
.L_3:
        /*0018*/ 	.byte	0x04, 0x2f
        /*001a*/ 	.short	(.L_5 - .L_4)
	.align		4
.L_4:
        /*001c*/ 	.word	index@(_Z20optimizedMatrixMulv1PfS_S_iii)
        /*0020*/ 	.word	0x00000020


	//----- nvinfo : EIATTR_FRAME_SIZE
	.align		4
.L_5:
        /*0024*/ 	.byte	0x04, 0x11
        /*0026*/ 	.short	(.L_7 - .L_6)
	.align		4
.L_6:
        /*0028*/ 	.word	index@(_Z20optimizedMatrixMulv1PfS_S_iii)
        /*002c*/ 	.word	0x00000000


	//----- nvinfo : EIATTR_REGCOUNT
	.align		4
.L_7:
        /*0030*/ 	.byte	0x04, 0x2f
        /*0032*/ 	.short	(.L_9 - .L_8)
	.align		4
.L_8:
        /*0034*/ 	.word	index@(_Z20optimizedMatrixMulv2PfS_S_iii)
        /*0038*/ 	.word	0x0000001c


	//----- nvinfo : EIATTR_FRAME_SIZE
	.align		4
.L_9:
        /*003c*/ 	.byte	0x04, 0x11
        /*003e*/ 	.short	(.L_11 - .L_10)
	.align		4
.L_10:
        /*0040*/ 	.word	index@(_Z20optimizedMatrixMulv2PfS_S_iii)
        /*0044*/ 	.word	0x00000000


	//----- nvinfo : EIATTR_REGCOUNT
	.align		4
.L_11:
        /*0048*/ 	.byte	0x04, 0x2f
        /*004a*/ 	.short	(.L_13 - .L_12)
	.align		4
.L_12:
        /*004c*/ 	.word	index@(_Z20optimizedMatrixMulv3PfS_S_iii)
        /*0050*/ 	.word	0x00000020


	//----- nvinfo : EIATTR_FRAME_SIZE
	.align		4
.L_13:
        /*0054*/ 	.byte	0x04, 0x11
        /*0056*/ 	.short	(.L_15 - .L_14)
	.align		4
.L_14:
        /*0058*/ 	.word	index@(_Z20optimizedMatrixMulv3PfS_S_iii)
        /*005c*/ 	.word	0x00000000


	//----- nvinfo : EIATTR_REGCOUNT
	.align		4
.L_15:
        /*0060*/ 	.byte	0x04, 0x2f
        /*0062*/ 	.short	(.L_17 - .L_16)
	.align		4
.L_16:
        /*0064*/ 	.word	index@(_Z8mymatmulPfS_S_iii)
        /*0068*/ 	.word	0x00000020


	//----- nvinfo : EIATTR_FRAME_SIZE
	.align		4
.L_17:
        /*006c*/ 	.byte	0x04, 0x11
        /*006e*/ 	.short	(.L_19 - .L_18)
	.align		4
.L_18:
        /*0070*/ 	.word	index@(_Z8mymatmulPfS_S_iii)
        /*0074*/ 	.word	0x00000000


	//----- nvinfo : EIATTR_MIN_STACK_SIZE
	.align		4
.L_19:
        /*0078*/ 	.byte	0x04, 0x12
        /*007a*/ 	.short	(.L_21 - .L_20)
	.align		4
.L_20:
        /*007c*/ 	.word	index@(_Z8mymatmulPfS_S_iii)
        /*0080*/ 	.word	0x00000000


	//----- nvinfo : EIATTR_MIN_STACK_SIZE
	.align		4
.L_21:
        /*0084*/ 	.byte	0x04, 0x12
        /*0086*/ 	.short	(.L_23 - .L_22)
	.align		4
.L_22:
        /*0088*/ 	.word	index@(_Z20optimizedMatrixMulv3PfS_S_iii)
        /*008c*/ 	.word	0x00000000


	//----- nvinfo : EIATTR_MIN_STACK_SIZE
	.align		4
.L_23:
        /*0090*/ 	.byte	0x04, 0x12
        /*0092*/ 	.short	(.L_25 - .L_24)
	.align		4
.L_24:
        /*0094*/ 	.word	index@(_Z20optimizedMatrixMulv2PfS_S_iii)
        /*0098*/ 	.word	0x00000000


	//----- nvinfo : EIATTR_MIN_STACK_SIZE
	.align		4
.L_25:
        /*009c*/ 	.byte	0x04, 0x12
        /*009e*/ 	.short	(.L_27 - .L_26)
	.align		4
.L_26:
        /*00a0*/ 	.word	index@(_Z20optimizedMatrixMulv1PfS_S_iii)
        /*00a4*/ 	.word	0x00000000


	//----- nvinfo : EIATTR_MIN_STACK_SIZE
	.align		4
.L_27:
        /*00a8*/ 	.byte	0x04, 0x12
        /*00aa*/ 	.short	(.L_29 - .L_28)
	.align		4
.L_28:
        /*00ac*/ 	.word	index@(_Z12matrixKernelPfS_S_iii)
        /*00b0*/ 	.word	0x00000000
.L_29:


//--------------------- .nv.compat                --------------------------
	.section	.nv.compat,"",@"SHT_CUDA_COMPAT_INFO"
	.align	4
        /*0000*/ 	.byte	0x02, 0x09, 0x00, 0x00, 0x02, 0x02, 0x01, 0x00, 0x02, 0x05, 0x05, 0x00, 0x03, 0x07, 0x01, 0x01
        /*0010*/ 	.byte	0x02, 0x03, 0x00, 0x00, 0x02, 0x06, 0x01, 0x00, 0x04, 0x0b, 0x08, 0x00, 0x09, 0x00, 0x00, 0x00
        /*0020*/ 	.byte	0x00, 0x00, 0x00, 0x00


//--------------------- .nv.info._Z8mymatmulPfS_S_iii --------------------------
	.section	.nv.info._Z8mymatmulPfS_S_iii,"",@"SHT_CUDA_INFO"
	.sectionflags	@""
	.align	4


	//----- nvinfo : EIATTR_CUDA_API_VERSION
	.align		4
        /*0000*/ 	.byte	0x04, 0x37
        /*0002*/ 	.short	(.L_31 - .L_30)
.L_30:
        /*0004*/ 	.word	0x00000082


	//----- nvinfo : EIATTR_KPARAM_INFO
	.align		4
.L_31:
        /*0008*/ 	.byte	0x04, 0x17
        /*000a*/ 	.short	(.L_33 - .L_32)
.L_32:
        /*000c*/ 	.word	0x00000000
        /*0010*/ 	.short	0x0005
        /*0012*/ 	.short	0x0020
        /*0014*/ 	.byte	0x00, 0xf0, 0x11, 0x00


	//----- nvinfo : EIATTR_KPARAM_INFO
	.align		4
.L_33:
        /*0018*/ 	.byte	0x04, 0x17
        /*001a*/ 	.short	(.L_35 - .L_34)
.L_34:
        /*001c*/ 	.word	0x00000000
        /*0020*/ 	.short	0x0004
        /*0022*/ 	.short	0x001c
        /*0024*/ 	.byte	0x00, 0xf0, 0x11, 0x00


	//----- nvinfo : EIATTR_KPARAM_INFO
	.align		4
.L_35:
        /*0028*/ 	.byte	0x04, 0x17
        /*002a*/ 	.short	(.L_37 - .L_36)
.L_36:
        /*002c*/ 	.word	0x00000000
        /*0030*/ 	.short	0x0003
        /*0032*/ 	.short	0x0018
        /*0034*/ 	.byte	0x00, 0xf0, 0x11, 0x00


	//----- nvinfo : EIATTR_KPARAM_INFO
	.align		4
.L_37:
        /*0038*/ 	.byte	0x04, 0x17
        /*003a*/ 	.short	(.L_39 - .L_38)
.L_38:
        /*003c*/ 	.word	0x00000000
        /*0040*/ 	.short	0x0002
        /*0042*/ 	.short	0x0010
        /*0044*/ 	.byte	0x00, 0xf5, 0x21, 0x00


	//----- nvinfo : EIATTR_KPARAM_INFO
	.align		4
.L_39:
        /*0048*/ 	.byte	0x04, 0x17
        /*004a*/ 	.short	(.L_41 - .L_40)
.L_40:
        /*004c*/ 	.word	0x00000000
        /*0050*/ 	.short	0x0001
        /*0052*/ 	.short	0x0008
        /*0054*/ 	.byte	0x00, 0xf5, 0x21, 0x00


	//----- nvinfo : EIATTR_KPARAM_INFO
	.align		4
.L_41:
        /*0058*/ 	.byte	0x04, 0x17
        /*005a*/ 	.short	(.L_43 - .L_42)
.L_42:
        /*005c*/ 	.word	0x00000000
        /*0060*/ 	.short	0x0000
        /*0062*/ 	.short	0x0000
        /*0064*/ 	.byte	0x00, 0xf5, 0x21, 0x00


	//----- nvinfo : EIATTR_SPARSE_MMA_MASK
	.align		4
.L_43:
        /*0068*/ 	.byte	0x03, 0x50
        /*006a*/ 	.short	0x0000


	//----- nvinfo : EIATTR_MAXREG_COUNT
	.align		4
        /*006c*/ 	.byte	0x03, 0x1b
        /*006e*/ 	.short	0x00ff


	//----- nvinfo : EIATTR_NUM_BARRIERS
	.align		4
        /*0070*/ 	.byte	0x02, 0x4c
        /*0072*/ 	.byte	0x01
	.zero		1


	//----- nvinfo : EIATTR_MERCURY_ISA_VERSION
	.align		4
        /*0074*/ 	.byte	0x03, 0x5f
        /*0076*/ 	.short	0x0101


	//----- nvinfo : EIATTR_VRC_CTA_INIT_COUNT
	.align		4
        /*0078*/ 	.byte	0x02, 0x4a
	.zero		1
	.zero		1


	//----- nvinfo : EIATTR_EXIT_INSTR_OFFSETS
	.align		4
        /*007c*/ 	.byte	0x04, 0x1c
        /*007e*/ 	.short	(.L_45 - .L_44)


	//   ....[0]....
.L_44:
        /*0080*/ 	.word	0x00000ce0


	//   ....[1]....
        /*0084*/ 	.word	0x00000d30


	//----- nvinfo : EIATTR_CBANK_PARAM_SIZE
	.align		4
.L_45:
        /*0088*/ 	.byte	0x03, 0x19
        /*008a*/ 	.short	0x0024


	//----- nvinfo : EIATTR_PARAM_CBANK
	.align		4
        /*008c*/ 	.byte	0x04, 0x0a
        /*008e*/ 	.short	(.L_47 - .L_46)
	.align		4
.L_46:
        /*0090*/ 	.word	index@(.nv.constant0._Z8mymatmulPfS_S_iii)
        /*0094*/ 	.short	0x0380
        /*0096*/ 	.short	0x0024


	//----- nvinfo : EIATTR_SW_WAR
	.align		4
.L_47:
        /*0098*/ 	.byte	0x04, 0x36
        /*009a*/ 	.short	(.L_49 - .L_48)
.L_48:
        /*009c*/ 	.word	0x00000008
.L_49:


//--------------------- .nv.info._Z20optimizedMatrixMulv3PfS_S_iii --------------------------
	.section	.nv.info._Z20optimizedMatrixMulv3PfS_S_iii,"",@"SHT_CUDA_INFO"
	.sectionflags	@""
	.align	4


	//----- nvinfo : EIATTR_CUDA_API_VERSION
	.align		4
        /*0000*/ 	.byte	0x04, 0x37
        /*0002*/ 	.short	(.L_51 - .L_50)
.L_50:
        /*0004*/ 	.word	0x00000082


	//----- nvinfo : EIATTR_KPARAM_INFO
	.align		4
.L_51:
        /*0008*/ 	.byte	0x04, 0x17
        /*000a*/ 	.short	(.L_53 - .L_52)
.L_52:
        /*000c*/ 	.word	0x00000000
        /*0010*/ 	.short	0x0005
        /*0012*/ 	.short	0x0020
        /*0014*/ 	.byte	0x00, 0xf0, 0x11, 0x00


	//----- nvinfo : EIATTR_KPARAM_INFO
	.align		4
.L_53:
        /*0018*/ 	.byte	0x04, 0x17
        /*001a*/ 	.short	(.L_55 - .L_54)
.L_54:
        /*001c*/ 	.word	0x00000000
        /*0020*/ 	.short	0x0004
        /*0022*/ 	.short	0x001c
        /*0024*/ 	.byte	0x00, 0xf0, 0x11, 0x00


	//----- nvinfo : EIATTR_KPARAM_INFO
	.align		4
.L_55:
        /*0028*/ 	.byte	0x04, 0x17
        /*002a*/ 	.short	(.L_57 - .L_56)
.L_56:
        /*002c*/ 	.word	0x00000000
        /*0030*/ 	.short	0x0003
        /*0032*/ 	.short	0x0018
        /*0034*/ 	.byte	0x00, 0xf0, 0x11, 0x00


	//----- nvinfo : EIATTR_KPARAM_INFO
	.align		4
.L_57:
        /*0038*/ 	.byte	0x04, 0x17
        /*003a*/ 	.short	(.L_59 - .L_58)
.L_58:
        /*003c*/ 	.word	0x00000000
        /*0040*/ 	.short	0x0002
        /*0042*/ 	.short	0x0010
        /*0044*/ 	.byte	0x00, 0xf5, 0x21, 0x00


	//----- nvinfo : EIATTR_KPARAM_INFO
	.align		4
.L_59:
        /*0048*/ 	.byte	0x04, 0x17
        /*004a*/ 	.short	(.L_61 - .L_60)
.L_60:
        /*004c*/ 	.word	0x00000000
        /*0050*/ 	.short	0x0001
        /*0052*/ 	.short	0x0008
        /*0054*/ 	.byte	0x00, 0xf5, 0x21, 0x00


	//----- nvinfo : EIATTR_KPARAM_INFO
	.align		4
.L_61:
        /*0058*/ 	.byte	0x04, 0x17
        /*005a*/ 	.short	(.L_63 - .L_62)
.L_62:
        /*005c*/ 	.word	0x00000000
        /*0060*/ 	.short	0x0000
        /*0062*/ 	.short	0x0000
        /*0064*/ 	.byte	0x00, 0xf5, 0x21, 0x00


	//----- nvinfo : EIATTR_SPARSE_MMA_MASK
	.align		4
.L_63:
        /*0068*/ 	.byte	0x03, 0x50
        /*006a*/ 	.short	0x0000


	//----- nvinfo : EIATTR_MAXREG_COUNT
	.align		4
        /*006c*/ 	.byte	0x03, 0x1b
        /*006e*/ 	.short	0x00ff


	//----- nvinfo : EIATTR_NUM_BARRIERS
	.align		4
        /*0070*/ 	.byte	0x02, 0x4c
        /*0072*/ 	.byte	0x01
	.zero		1


	//----- nvinfo : EIATTR_MERCURY_ISA_VERSION
	.align		4
        /*0074*/ 	.byte	0x03, 0x5f
        /*0076*/ 	.short	0x0101


	//----- nvinfo : EIATTR_VRC_CTA_INIT_COUNT
	.align		4
        /*0078*/ 	.byte	0x02, 0x4a
	.zero		1
	.zero		1


	//----- nvinfo : EIATTR_EXIT_INSTR_OFFSETS
	.align		4
        /*007c*/ 	.byte	0x04, 0x1c
        /*007e*/ 	.short	(.L_65 - .L_64)


	//   ....[0]....
.L_64:
        /*0080*/ 	.word	0x000009a0


	//   ....[1]....
        /*0084*/ 	.word	0x000009f0


	//----- nvinfo : EIATTR_CBANK_PARAM_SIZE
	.align		4
.L_65:
        /*0088*/ 	.byte	0x03, 0x19
        /*008a*/ 	.short	0x0024


	//----- nvinfo : EIATTR_PARAM_CBANK
	.align		4
        /*008c*/ 	.byte	0x04, 0x0a
        /*008e*/ 	.short	(.L_67 - .L_66)
	.align		4
.L_66:
        /*0090*/ 	.word	index@(.nv.constant0._Z20optimizedMatrixMulv3PfS_S_iii)
        /*0094*/ 	.short	0x0380
        /*0096*/ 	.short	0x0024


	//----- nvinfo : EIATTR_SW_WAR
	.align		4
.L_67:
        /*0098*/ 	.byte	0x04, 0x36
        /*009a*/ 	.short	(.L_69 - .L_68)
.L_68:
        /*009c*/ 	.word	0x00000008
.L_69:


//--------------------- .nv.info._Z20optimizedMatrixMulv2PfS_S_iii --------------------------
	.section	.nv.info._Z20optimizedMatrixMulv2PfS_S_iii,"",@"SHT_CUDA_INFO"
	.sectionflags	@""
	.align	4


	//----- nvinfo : EIATTR_CUDA_API_VERSION
	.align		4
        /*0000*/ 	.byte	0x04, 0x37
        /*0002*/ 	.short	(.L_71 - .L_70)
.L_70:
        /*0004*/ 	.word	0x00000082


	//----- nvinfo : EIATTR_KPARAM_INFO
	.align		4
.L_71:
        /*0008*/ 	.byte	0x04, 0x17
        /*000a*/ 	.short	(.L_73 - .L_72)
.L_72:
        /*000c*/ 	.word	0x00000000
        /*0010*/ 	.short	0x0005
        /*0012*/ 	.short	0x0020
        /*0014*/ 	.byte	0x00, 0xf0, 0x11, 0x00


	//----- nvinfo : EIATTR_KPARAM_INFO
	.align		4
.L_73:
        /*0018*/ 	.byte	0x04, 0x17
        /*001a*/ 	.short	(.L_75 - .L_74)
.L_74:
        /*001c*/ 	.word	0x00000000
        /*0020*/ 	.short	0x0004
        /*0022*/ 	.short	0x001c
        /*0024*/ 	.byte	0x00, 0xf0, 0x11, 0x00


	//----- nvinfo : EIATTR_KPARAM_INFO
	.align		4
.L_75:
        /*0028*/ 	.byte	0x04, 0x17
        /*002a*/ 	.short	(.L_77 - .L_76)
.L_76:
        /*002c*/ 	.word	0x00000000
        /*0030*/ 	.short	0x0003
        /*0032*/ 	.short	0x0018
        /*0034*/ 	.byte	0x00, 0xf0, 0x11, 0x00


	//----- nvinfo : EIATTR_KPARAM_INFO
	.align		4
.L_77:
        /*0038*/ 	.byte	0x04, 0x17
        /*003a*/ 	.short	(.L_79 - .L_78)
.L_78:
        /*003c*/ 	.word	0x00000000
        /*0040*/ 	.short	0x0002
        /*0042*/ 	.short	0x0010
        /*0044*/ 	.byte	0x00, 0xf5, 0x21, 0x00


	//----- nvinfo : EIATTR_KPARAM_INFO
	.align		4
.L_79:
        /*0048*/ 	.byte	0x04, 0x17
        /*004a*/ 	.short	(.L_81 - .L_80)
.L_80:
        /*004c*/ 	.word	0x00000000
        /*0050*/ 	.short	0x0001
        /*0052*/ 	.short	0x0008
        /*0054*/ 	.byte	0x00, 0xf5, 0x21, 0x00


	//----- nvinfo : EIATTR_KPARAM_INFO
	.align		4
.L_81:
        /*0058*/ 	.byte	0x04, 0x17
        /*005a*/ 	.short	(.L_83 - .L_82)
.L_82:
        /*005c*/ 	.word	0x00000000
        /*0060*/ 	.short	0x0000
        /*0062*/ 	.short	0x0000
        /*0064*/ 	.byte	0x00, 0xf5, 0x21, 0x00


	//----- nvinfo : EIATTR_SPARSE_MMA_MASK
	.align		4
.L_83:
        /*0068*/ 	.byte	0x03, 0x50
        /*006a*/ 	.short	0x0000


	//----- nvinfo : EIATTR_MAXREG_COUNT
	.align		4
        /*006c*/ 	.byte	0x03, 0x1b
        /*006e*/ 	.short	0x00ff


	//----- nvinfo : EIATTR_NUM_BARRIERS
	.align		4
        /*0070*/ 	.byte	0x02, 0x4c
        /*0072*/ 	.byte	0x01
	.zero		1


	//----- nvinfo : EIATTR_MERCURY_ISA_VERSION
	.align		4
        /*0074*/ 	.byte	0x03, 0x5f
        /*0076*/ 	.short	0x0101


	//----- nvinfo : EIATTR_VRC_CTA_INIT_COUNT
	.align		4
        /*0078*/ 	.byte	0x02, 0x4a
	.zero		1
	.zero		1


	//----- nvinfo : EIATTR_EXIT_INSTR_OFFSETS
	.align		4
        /*007c*/ 	.byte	0x04, 0x1c
        /*007e*/ 	.short	(.L_85 - .L_84)


	//   ....[0]....
.L_84:
        /*0080*/ 	.word	0x00000ad0


	//   ....[1]....
        /*0084*/ 	.word	0x00000b20


	//----- nvinfo : EIATTR_CBANK_PARAM_SIZE
	.align		4
.L_85:
        /*0088*/ 	.byte	0x03, 0x19
        /*008a*/ 	.short	0x0024


	//----- nvinfo : EIATTR_PARAM_CBANK
	.align		4
        /*008c*/ 	.byte	0x04, 0x0a
        /*008e*/ 	.short	(.L_87 - .L_86)
	.align		4
.L_86:
        /*0090*/ 	.word	index@(.nv.constant0._Z20optimizedMatrixMulv2PfS_S_iii)
        /*0094*/ 	.short	0x0380
        /*0096*/ 	.short	0x0024


	//----- nvinfo : EIATTR_SW_WAR
	.align		4
.L_87:
        /*0098*/ 	.byte	0x04, 0x36
        /*009a*/ 	.short	(.L_89 - .L_88)
.L_88:
        /*009c*/ 	.word	0x00000008
.L_89:


//--------------------- .nv.info._Z20optimizedMatrixMulv1PfS_S_iii --------------------------
	.section	.nv.info._Z20optimizedMatrixMulv1PfS_S_iii,"",@"SHT_CUDA_INFO"
	.sectionflags	@""
	.align	4


	//----- nvinfo : EIATTR_CUDA_API_VERSION
	.align		4
        /*0000*/ 	.byte	0x04, 0x37
        /*0002*/ 	.short	(.L_91 - .L_90)
.L_90:
        /*0004*/ 	.word	0x00000082


	//----- nvinfo : EIATTR_KPARAM_INFO
	.align		4
.L_91:
        /*0008*/ 	.byte	0x04, 0x17
        /*000a*/ 	.short	(.L_93 - .L_92)
.L_92:
        /*000c*/ 	.word	0x00000000
        /*0010*/ 	.short	0x0005
        /*0012*/ 	.short	0x0020
        /*0014*/ 	.byte	0x00, 0xf0, 0x11, 0x00


	//----- nvinfo : EIATTR_KPARAM_INFO
	.align		4
.L_93:
        /*0018*/ 	.byte	0x04, 0x17
        /*001a*/ 	.short	(.L_95 - .L_94)
.L_94:
        /*001c*/ 	.word	0x00000000
        /*0020*/ 	.short	0x0004
        /*0022*/ 	.short	0x001c
        /*0024*/ 	.byte	0x00, 0xf0, 0x11, 0x00


	//----- nvinfo : EIATTR_KPARAM_INFO
	.align		4
.L_95:
        /*0028*/ 	.byte	0x04, 0x17
        /*002a*/ 	.short	(.L_97 - .L_96)
.L_96:
        /*002c*/ 	.word	0x00000000
        /*0030*/ 	.short	0x0003
        /*0032*/ 	.short	0x0018
        /*0034*/ 	.byte	0x00, 0xf0, 0x11, 0x00


	//----- nvinfo : EIATTR_KPARAM_INFO
	.align		4
.L_97:
        /*0038*/ 	.byte	0x04, 0x17
        /*003a*/ 	.short	(.L_99 - .L_98)
.L_98:
        /*003c*/ 	.word	0x00000000
        /*0040*/ 	.short	0x0002
        /*0042*/ 	.short	0x0010
        /*0044*/ 	.byte	0x00, 0xf5, 0x21, 0x00


	//----- nvinfo : EIATTR_KPARAM_INFO
	.align		4
.L_99:
        /*0048*/ 	.byte	0x04, 0x17
        /*004a*/ 	.short	(.L_101 - .L_100)
.L_100:
        /*004c*/ 	.word	0x00000000
        /*0050*/ 	.short	0x0001
        /*0052*/ 	.short	0x0008
        /*0054*/ 	.byte	0x00, 0xf5, 0x21, 0x00


	//----- nvinfo : EIATTR_KPARAM_INFO
	.align		4
.L_101:
        /*0058*/ 	.byte	0x04, 0x17
        /*005a*/ 	.short	(.L_103 - .L_102)
.L_102:
        /*005c*/ 	.word	0x00000000
        /*0060*/ 	.short	0x0000
        /*0062*/ 	.short	0x0000
        /*0064*/ 	.byte	0x00, 0xf5, 0x21, 0x00


	//----- nvinfo : EIATTR_SPARSE_MMA_MASK
	.align		4
.L_103:
        /*0068*/ 	.byte	0x03, 0x50
        /*006a*/ 	.short	0x0000


	//----- nvinfo : EIATTR_MAXREG_COUNT
	.align		4
        /*006c*/ 	.byte	0x03, 0x1b
        /*006e*/ 	.short	0x00ff


	//----- nvinfo : EIATTR_NUM_BARRIERS
	.align		4
        /*0070*/ 	.byte	0x02, 0x4c
        /*0072*/ 	.byte	0x01
	.zero		1


	//----- nvinfo : EIATTR_MERCURY_ISA_VERSION
	.align		4
        /*0074*/ 	.byte	0x03, 0x5f
        /*0076*/ 	.short	0x0101


	//----- nvinfo : EIATTR_VRC_CTA_INIT_COUNT
	.align		4
        /*0078*/ 	.byte	0x02, 0x4a
	.zero		1
	.zero		1


	//----- nvinfo : EIATTR_EXIT_INSTR_OFFSETS
	.align		4
        /*007c*/ 	.byte	0x04, 0x1c
        /*007e*/ 	.short	(.L_105 - .L_104)


	//   ....[0]....
.L_104:
        /*0080*/ 	.word	0x000009a0


	//   ....[1]....
        /*0084*/ 	.word	0x000009f0


	//----- nvinfo : EIATTR_CBANK_PARAM_SIZE
	.align		4
.L_105:
        /*0088*/ 	.byte	0x03, 0x19
        /*008a*/ 	.short	0x0024


	//----- nvinfo : EIATTR_PARAM_CBANK
	.align		4
        /*008c*/ 	.byte	0x04, 0x0a
        /*008e*/ 	.short	(.L_107 - .L_106)
	.align		4
.L_106:
        /*0090*/ 	.word	index@(.nv.constant0._Z20optimizedMatrixMulv1PfS_S_iii)
        /*0094*/ 	.short	0x0380
        /*0096*/ 	.short	0x0024


	//----- nvinfo : EIATTR_SW_WAR
	.align		4
.L_107:
        /*0098*/ 	.byte	0x04, 0x36
        /*009a*/ 	.short	(.L_109 - .L_108)
.L_108:
        /*009c*/ 	.word	0x00000008
.L_109:


//--------------------- .nv.info._Z12matrixKernelPfS_S_iii --------------------------
	.section	.nv.info._Z12matrixKernelPfS_S_iii,"",@"SHT_CUDA_INFO"
	.sectionflags	@""
	.align	4


	//----- nvinfo : EIATTR_CUDA_API_VERSION
	.align		4
        /*0000*/ 	.byte	0x04, 0x37
        /*0002*/ 	.short	(.L_111 - .L_110)
.L_110:
        /*0004*/ 	.word	0x00000082


	//----- nvinfo : EIATTR_KPARAM_INFO
	.align		4
.L_111:
        /*0008*/ 	.byte	0x04, 0x17
        /*000a*/ 	.short	(.L_113 - .L_112)
.L_112:
        /*000c*/ 	.word	0x00000000
        /*0010*/ 	.short	0x0005
        /*0012*/ 	.short	0x0020
        /*0014*/ 	.byte	0x00, 0xf0, 0x11, 0x00


	//----- nvinfo : EIATTR_KPARAM_INFO
	.align		4
.L_113:
        /*0018*/ 	.byte	0x04, 0x17
        /*001a*/ 	.short	(.L_115 - .L_114)
.L_114:
        /*001c*/ 	.word	0x00000000
        /*0020*/ 	.short	0x0004
        /*0022*/ 	.short	0x001c
        /*0024*/ 	.byte	0x00, 0xf0, 0x11, 0x00


	//----- nvinfo : EIATTR_KPARAM_INFO
	.align		4
.L_115:
        /*0028*/ 	.byte	0x04, 0x17
        /*002a*/ 	.short	(.L_117 - .L_116)
.L_116:
        /*002c*/ 	.word	0x00000000
        /*0030*/ 	.short	0x0003
        /*0032*/ 	.short	0x0018
        /*0034*/ 	.byte	0x00, 0xf0, 0x11, 0x00


	//----- nvinfo : EIATTR_KPARAM_INFO
	.align		4
.L_117:
        /*0038*/ 	.byte	0x04, 0x17
        /*003a*/ 	.short	(.L_119 - .L_118)
.L_118:
        /*003c*/ 	.word	0x00000000
        /*0040*/ 	.short	0x0002
        /*0042*/ 	.short	0x0010
        /*0044*/ 	.byte	0x00, 0xf5, 0x21, 0x00


	//----- nvinfo : EIATTR_KPARAM_INFO
	.align		4
.L_119:
        /*0048*/ 	.byte	0x04, 0x17
        /*004a*/ 	.short	(.L_121 - .L_120)
.L_120:
        /*004c*/ 	.word	0x00000000
        /*0050*/ 	.short	0x0001
        /*0052*/ 	.short	0x0008
        /*0054*/ 	.byte	0x00, 0xf5, 0x21, 0x00


	//----- nvinfo : EIATTR_KPARAM_INFO
	.align		4
.L_121:
        /*0058*/ 	.byte	0x04, 0x17
        /*005a*/ 	.short	(.L_123 - .L_122)
.L_122:
        /*005c*/ 	.word	0x00000000
        /*0060*/ 	.short	0x0000
        /*0062*/ 	.short	0x0000
        /*0064*/ 	.byte	0x00, 0xf5, 0x21, 0x00


	//----- nvinfo : EIATTR_SPARSE_MMA_MASK
	.align		4
.L_123:
        /*0068*/ 	.byte	0x03, 0x50
        /*006a*/ 	.short	0x0000


	//----- nvinfo : EIATTR_MAXREG_COUNT
	.align		4
        /*006c*/ 	.byte	0x03, 0x1b
        /*006e*/ 	.short	0x00ff


	//----- nvinfo : EIATTR_NUM_BARRIERS
	.align		4
        /*0070*/ 	.byte	0x02, 0x4c
        /*0072*/ 	.byte	0x01
	.zero		1


	//----- nvinfo : EIATTR_MERCURY_ISA_VERSION
	.align		4
        /*0074*/ 	.byte	0x03, 0x5f
        /*0076*/ 	.short	0x0101


	//----- nvinfo : EIATTR_VRC_CTA_INIT_COUNT
	.align		4
        /*0078*/ 	.byte	0x02, 0x4a
	.zero		1
	.zero		1


	//----- nvinfo : EIATTR_EXIT_INSTR_OFFSETS
	.align		4
        /*007c*/ 	.byte	0x04, 0x1c
        /*007e*/ 	.short	(.L_125 - .L_124)


	//   ....[0]....
.L_124:
        /*0080*/ 	.word	0x00000ce0


	//   ....[1]....
        /*0084*/ 	.word	0x00000d30


	//----- nvinfo : EIATTR_CBANK_PARAM_SIZE
	.align		4
.L_125:
        /*0088*/ 	.byte	0x03, 0x19
        /*008a*/ 	.short	0x0024


	//----- nvinfo : EIATTR_PARAM_CBANK
	.align		4
        /*008c*/ 	.byte	0x04, 0x0a
        /*008e*/ 	.short	(.L_127 - .L_126)
	.align		4
.L_126:
        /*0090*/ 	.word	index@(.nv.constant0._Z12matrixKernelPfS_S_iii)
        /*0094*/ 	.short	0x0380
        /*0096*/ 	.short	0x0024


	//----- nvinfo : EIATTR_SW_WAR
	.align		4
.L_127:
        /*0098*/ 	.byte	0x04, 0x36
        /*009a*/ 	.short	(.L_129 - .L_128)
.L_128:
        /*009c*/ 	.word	0x00000008
.L_129:


//--------------------- .nv.callgraph             --------------------------
	.section	.nv.callgraph,"",@"SHT_CUDA_CALLGRAPH"
	.align	4
	.sectionentsize	8
	.align		4
        /*0000*/ 	.word	0x00000000
	.align		4
        /*0004*/ 	.word	0xffffffff
	.align		4
        /*0008*/ 	.word	0x00000000
	.align		4
        /*000c*/ 	.word	0xfffffffe
	.align		4
        /*0010*/ 	.word	0x00000000
	.align		4
        /*0014*/ 	.word	0xfffffffd
	.align		4
        /*0018*/ 	.word	0x00000000
	.align		4
        /*001c*/ 	.word	0xfffffffc


//--------------------- .text._Z8mymatmulPfS_S_iii --------------------------
	.section	.text._Z8mymatmulPfS_S_iii,"ax",@progbits
	.align	128
        .global         _Z8mymatmulPfS_S_iii
        .type           _Z8mymatmulPfS_S_iii,@function
        .size           _Z8mymatmulPfS_S_iii,(.L_x_25 - _Z8mymatmulPfS_S_iii)
        .other          _Z8mymatmulPfS_S_iii,@"STO_CUDA_ENTRY STV_DEFAULT"
_Z8mymatmulPfS_S_iii:
.text._Z8mymatmulPfS_S_iii:
[----:B------:R-:W-:Y:S01]  /*0000*/  LDC R1, c[0x0][0x37c] ;  /* 0x0000df00ff017b82 */ /* 0x000fe20000000800 */
[----:B------:R-:W0:Y:S01]  /*0010*/  S2R R18, SR_TID.Y ;  /* 0x0000000000127919 */ /* 0x000e220000002200 */
[----:B------:R-:W1:Y:S01]  /*0020*/  LDCU UR8, c[0x0][0x39c] ;  /* 0x00007380ff0877ac */ /* 0x000e620008000800 */
[----:B------:R-:W-:Y:S01]  /*0030*/  HFMA2 R25, -RZ, RZ, 0, 0 ;  /* 0x00000000ff197431 */ /* 0x000fe200000001ff */
[----:B------:R-:W0:Y:S01]  /*0040*/  S2R R3, SR_CTAID.Y ;  /* 0x0000000000037919 */ /* 0x000e220000002600 */
[----:B------:R-:W0:Y:S01]  /*0050*/  LDCU UR4, c[0x0][0x364] ;  /* 0x00006c80ff0477ac */ /* 0x000e220008000800 */
[----:B------:R-:W2:Y:S01]  /*0060*/  S2R R19, SR_TID.X ;  /* 0x0000000000137919 */ /* 0x000ea20000002100 */
[----:B------:R-:W2:Y:S01]  /*0070*/  LDCU UR5, c[0x0][0x360] ;  /* 0x00006c00ff0577ac */ /* 0x000ea20008000800 */
[----:B------:R-:W2:Y:S01]  /*0080*/  S2R R2, SR_CTAID.X ;  /* 0x0000000000027919 */ /* 0x000ea20000002500 */
[----:B------:R-:W3:Y:S01]  /*0090*/  LDCU.64 UR10, c[0x0][0x358] ;  /* 0x00006b00ff0a77ac */ /* 0x000ee20008000a00 */
[----:B-1----:R-:W-:Y:S01]  /*00a0*/  UISETP.GE.AND UP0, UPT, UR8, 0x1, UPT ;  /* 0x000000010800788c */ /* 0x002fe2000bf06270 */
[----:B0-----:R-:W-:-:S02]  /*00b0*/  IMAD R0, R3, UR4, R18 ;  /* 0x0000000403007c24 */ /* 0x001fc4000f8e0212 */
[----:B--2---:R-:W-:-:S06]  /*00c0*/  IMAD R3, R2, UR5, R19 ;  /* 0x0000000502037c24 */ /* 0x004fcc000f8e0213 */
[----:B---3--:R-:W-:Y:S05]  /*00d0*/  BRA.U !UP0, `(.L_x_0) ;  /* 0x0000000908f07547 */ /* 0x008fea000b800000 */
[----:B------:R-:W0:Y:S01]  /*00e0*/  S2UR UR7, SR_CgaCtaId ;  /* 0x00000000000779c3 */ /* 0x000e220000008800 */
[----:B------:R-:W-:Y:S01]  /*00f0*/  UMOV UR5, 0x400 ;  /* 0x0000040000057882 */ /* 0x000fe20000000000 */
[----:B------:R-:W-:Y:S01]  /*0100*/  UISETP.GE.U32.AND UP1, UPT, UR8, 0xd, UPT ;  /* 0x0000000d0800788c */ /* 0x000fe2000bf26070 */
[----:B------:R-:W-:Y:S01]  /*0110*/  MOV R25, RZ ;  /* 0x000000ff00197202 */ /* 0x000fe20000000f00 */
[----:B------:R-:W-:Y:S01]  /*0120*/  UIADD3 UR6, UPT, UPT, UR5, 0x40, URZ ;  /* 0x0000004005067890 */ /* 0x000fe2000fffe0ff */
[----:B------:R-:W-:Y:S01]  /*0130*/  MOV R23, RZ ;  /* 0x000000ff00177202 */ /* 0x000fe20000000f00 */
[----:B------:R-:W-:-:S04]  /*0140*/  UIADD3 UR4, UPT, UPT, UR8, 0x3, URZ ;  /* 0x0000000308047890 */ /* 0x000fc8000fffe0ff */
[----:B------:R-:W-:Y:S02]  /*0150*/  USHF.R.U32.HI UR4, URZ, 0x2, UR4 ;  /* 0x00000002ff047899 */ /* 0x000fe40008011604 */
[----:B0-----:R-:W-:Y:S02]  /*0160*/  ULEA UR5, UR7, UR5, 0x18 ;  /* 0x0000000507057291 */ /* 0x001fe4000f8ec0ff */
[----:B------:R-:W-:Y:S02]  /*0170*/  ULEA UR6, UR7, UR6, 0x18 ;  /* 0x0000000607067291 */ /* 0x000fe4000f8ec0ff */
[----:B------:R-:W-:Y:S02]  /*0180*/  ULOP3.LUT UR7, UR4, 0x3, URZ, 0xc0, !UPT ;  /* 0x0000000304077892 */ /* 0x000fe4000f8ec0ff */
[----:B------:R-:W-:Y:S02]  /*0190*/  LEA R2, R18, UR5, 0x4 ;  /* 0x0000000512027c11 */ /* 0x000fe4000f8e20ff */
[----:B------:R-:W-:Y:S01]  /*01a0*/  LEA R4, R19, UR6, 0x2 ;  /* 0x0000000613047c11 */ /* 0x000fe2000f8e10ff */
[----:B------:R-:W-:-:S02]  /*01b0*/  UISETP.NE.AND UP0, UPT, UR7, URZ, UPT ;  /* 0x000000ff0700728c */ /* 0x000fc4000bf05270 */
[----:B------:R-:W-:Y:S01]  /*01c0*/  IMAD R5, R19, 0x4, R2 ;  /* 0x0000000413057824 */ /* 0x000fe200078e0202 */
[----:B------:R-:W-:Y:S01]  /*01d0*/  LEA R6, R18, R4, 0x4 ;  /* 0x0000000412067211 */ /* 0x000fe200078e20ff */
[----:B------:R-:W-:Y:S07]  /*01e0*/  BRA.U !UP1, `(.L_x_1) ;  /* 0x00000009090c7547 */ /* 0x000fee000b800000 */
[----:B------:R-:W0:Y:S01]  /*01f0*/  LDCU UR9, c[0x0][0x3a0] ;  /* 0x00007400ff0977ac */ /* 0x000e220008000800 */
[C---:B------:R-:W-:Y:S01]  /*0200*/  IADD3 R26, PT, PT, R18.reuse, 0xc, RZ ;  /* 0x0000000c121a7810 */ /* 0x040fe20007ffe0ff */
[C---:B------:R-:W-:Y:S01]  /*0210*/  VIADD R22, R18.reuse, 0x4 ;  /* 0x0000000412167836 */ /* 0x040fe20000000000 */
[----:B------:R-:W-:Y:S01]  /*0220*/  IADD3 R24, PT, PT, R18, 0x8, RZ ;  /* 0x0000000812187810 */ /* 0x000fe20007ffe0ff */
[----:B------:R-:W1:Y:S01]  /*0230*/  LDCU UR6, c[0x0][0x398] ;  /* 0x00007300ff0677ac */ /* 0x000e620008000800 */
[----:B------:R-:W-:Y:S01]  /*0240*/  IMAD R17, R0, UR8, R19 ;  /* 0x0000000800117c24 */ /* 0x000fe2000f8e0213 */
[----:B------:R-:W-:Y:S01]  /*0250*/  MOV R25, RZ ;  /* 0x000000ff00197202 */ /* 0x000fe20000000f00 */
[----:B------:R-:W-:Y:S01]  /*0260*/  ULOP3.LUT UR4, UR4, 0x1ffffffc, URZ, 0xc0, !UPT ;  /* 0x1ffffffc04047892 */ /* 0x000fe2000f8ec0ff */
[----:B------:R-:W-:Y:S01]  /*0270*/  MOV R16, R19 ;  /* 0x0000001300107202 */ /* 0x000fe20000000f00 */
[----:B------:R-:W2:Y:S01]  /*0280*/  LDCU UR5, c[0x0][0x39c] ;  /* 0x00007380ff0577ac */ /* 0x000ea20008000800 */
[----:B------:R-:W-:-:S03]  /*0290*/  MOV R7, R18 ;  /* 0x0000001200077202 */ /* 0x000fc60000000f00 */
[----:B------:R-:W-:Y:S02]  /*02a0*/  IMAD.U32 R23, RZ, RZ, UR4 ;  /* 0x00000004ff177e24 */ /* 0x000fe4000f8e00ff */
[--C-:B0-----:R-:W-:Y:S02]  /*02b0*/  IMAD R26, R26, UR9, R3.reuse ;  /* 0x000000091a1a7c24 */ /* 0x101fe4000f8e0203 */
[--C-:B------:R-:W-:Y:S02]  /*02c0*/  IMAD R24, R24, UR9, R3.reuse ;  /* 0x0000000918187c24 */ /* 0x100fe4000f8e0203 */
[--C-:B------:R-:W-:Y:S01]  /*02d0*/  IMAD R22, R22, UR9, R3.reuse ;  /* 0x0000000916167c24 */ /* 0x100fe2000f8e0203 */
[----:B-1----:R-:W-:Y:S01]  /*02e0*/  ISETP.GE.AND P1, PT, R0, UR6, PT ;  /* 0x0000000600007c0c */ /* 0x002fe2000bf26270 */
[----:B------:R-:W-:Y:S01]  /*02f0*/  IMAD R20, R18, UR9, R3 ;  /* 0x0000000912147c24 */ /* 0x000fe2000f8e0203 */
[----:B------:R-:W-:-:S12]  /*0300*/  UIADD3 UR6, UPT, UPT, -UR4, URZ, URZ ;  /* 0x000000ff04067290 */ /* 0x000fd8000fffe1ff */
.L_x_2:
[----:B------:R-:W0:Y:S01]  /*0310*/  LDC R21, c[0x0][0x3a0] ;  /* 0x0000e800ff157b82 */ /* 0x000e220000000800 */
[----:B--2---:R-:W-:Y:S01]  /*0320*/  UMOV UR8, UR5 ;  /* 0x0000000500087c82 */ /* 0x004fe20008000000 */
[----:B------:R-:W-:Y:S02]  /*0330*/  CS2R R12, SRZ ;  /* 0x00000000000c7805 */ /* 0x000fe4000001ff00 */
[----:B------:R-:W-:-:S13]  /*0340*/  ISETP.GE.U32.OR P2, PT, R16, UR8, P1 ;  /* 0x0000000810007c0c */ /* 0x000fda0008f46470 */
[----:B------:R-:W1:Y:S01]  /*0350*/  @!P2 LDC.64 R10, c[0x0][0x380] ;  /* 0x0000e000ff0aab82 */ /* 0x000e620000000a00 */
[----:B0-----:R-:W-:-:S04]  /*0360*/  ISETP.GE.AND P0, PT, R3, R21, PT ;  /* 0x000000150300720c */ /* 0x001fc80003f06270 */
[----:B------:R-:W-:Y:S01]  /*0370*/  ISETP.GE.U32.OR P3, PT, R7, UR8, P0 ;  /* 0x0000000807007c0c */ /* 0x000fe20008766470 */
[----:B-1----:R-:W-:-:S12]  /*0380*/  @!P2 IMAD.WIDE.U32 R10, R17, 0x4, R10 ;  /* 0x00000004110aa825 */ /* 0x002fd800078e000a */
[----:B------:R-:W0:Y:S01]  /*0390*/  @!P3 LDC.64 R8, c[0x0][0x388] ;  /* 0x0000e200ff08bb82 */ /* 0x000e220000000a00 */
[----:B------:R1:W2:Y:S01]  /*03a0*/  @!P2 LDG.E R12, desc[UR10][R10.64] ;  /* 0x0000000a0a0ca981 */ /* 0x0002a2000c1e1900 */
[----:B0-----:R-:W-:-:S05]  /*03b0*/  @!P3 IMAD.WIDE.U32 R28, R20, 0x4, R8 ;  /* 0x00000004141cb825 */ /* 0x001fca00078e0008 */
[----:B------:R0:W3:Y:S01]  /*03c0*/  @!P3 LDG.E R13, desc[UR10][R28.64] ;  /* 0x0000000a1c0db981 */ /* 0x0000e2000c1e1900 */
[----:B------:R-:W-:-:S04]  /*03d0*/  IADD3 R8, PT, PT, R16, 0x4, RZ ;  /* 0x0000000410087810 */ /* 0x000fc80007ffe0ff */
[----:B------:R-:W-:Y:S02]  /*03e0*/  ISETP.GE.U32.OR P2, PT, R8, UR8, P1 ;  /* 0x0000000808007c0c */ /* 0x000fe40008f46470 */
[----:B-1----:R-:W-:-:S11]  /*03f0*/  IADD3 R11, PT, PT, R7, 0x4, RZ ;  /* 0x00000004070b7810 */ /* 0x002fd60007ffe0ff */
[----:B------:R-:W1:Y:S01]  /*0400*/  @!P2 LDC.64 R8, c[0x0][0x380] ;  /* 0x0000e000ff08ab82 */ /* 0x000e620000000a00 */
[----:B------:R-:W-:Y:S02]  /*0410*/  ISETP.GE.U32.OR P3, PT, R11, UR8, P0 ;  /* 0x000000080b007c0c */ /* 0x000fe40008766470 */
[----:B0-----:R-:W-:-:S05]  /*0420*/  @!P2 IADD3 R29, PT, PT, R17, 0x4, RZ ;  /* 0x00000004111da810 */ /* 0x001fca0007ffe0ff */
[----:B-1----:R-:W-:-:S06]  /*0430*/  @!P2 IMAD.WIDE.U32 R28, R29, 0x4, R8 ;  /* 0x000000041d1ca825 */ /* 0x002fcc00078e0008 */
[----:B------:R-:W0:Y:S01]  /*0440*/  @!P3 LDC.64 R8, c[0x0][0x388] ;  /* 0x0000e200ff08bb82 */ /* 0x000e220000000a00 */
[----:B--2---:R-:W-:Y:S04]  /*0450*/  STS [R5], R12 ;  /* 0x0000000c05007388 */ /* 0x004fe80000000800 */
[----:B---3--:R-:W-:Y:S03]  /*0460*/  STS [R6], R13 ;  /* 0x0000000d06007388 */ /* 0x008fe60000000800 */
[----:B------:R-:W-:Y:S06]  /*0470*/  BAR.SYNC.DEFER_BLOCKING 0x0 ;  /* 0x0000000000007b1d */ /* 0x000fec0000010000 */
[----:B------:R-:W-:Y:S04]  /*0480*/  LDS R10, [R4] ;  /* 0x00000000040a7984 */ /* 0x000fe80000000800 */
[----:B------:R-:W1:Y:S04]  /*0490*/  LDS.128 R12, [R2] ;  /* 0x00000000020c7984 */ /* 0x000e680000000c00 */
[----:B------:R-:W2:Y:S04]  /*04a0*/  LDS R27, [R4+0x10] ;  /* 0x00001000041b7984 */ /* 0x000ea80000000800 */
[----:B------:R-:W3:Y:S01]  /*04b0*/  LDS R11, [R4+0x20] ;  /* 0x00002000040b7984 */ /* 0x000ee20000000800 */
[----:B-1----:R-:W-:-:S03]  /*04c0*/  FFMA R10, R12, R10, R25 ;  /* 0x0000000a0c0a7223 */ /* 0x002fc60000000019 */
[----:B------:R-:W1:Y:S01]  /*04d0*/  LDS R12, [R4+0x30] ;  /* 0x00003000040c7984 */ /* 0x000e620000000800 */
[----:B------:R-:W-:Y:S01]  /*04e0*/  IMAD.MOV.U32 R25, RZ, RZ, RZ ;  /* 0x000000ffff197224 */ /* 0x000fe200078e00ff */
[----:B------:R-:W-:Y:S06]  /*04f0*/  BAR.SYNC.DEFER_BLOCKING 0x0 ;  /* 0x0000000000007b1d */ /* 0x000fec0000010000 */
[----:B------:R0:W4:Y:S02]  /*0500*/  @!P2 LDG.E R25, desc[UR10][R28.64] ;  /* 0x0000000a1c19a981 */ /* 0x000124000c1e1900 */
[----:B0-----:R-:W-:-:S04]  /*0510*/  @!P3 IMAD.WIDE.U32 R28, R22, 0x4, R8 ;  /* 0x00000004161cb825 */ /* 0x001fc800078e0008 */
[----:B------:R-:W-:-:S06]  /*0520*/  HFMA2 R9, -RZ, RZ, 0, 0 ;  /* 0x00000000ff097431 */ /* 0x000fcc00000001ff */
[----:B------:R0:W5:Y:S01]  /*0530*/  @!P3 LDG.E R9, desc[UR10][R28.64] ;  /* 0x0000000a1c09b981 */ /* 0x000162000c1e1900 */
[----:B--2---:R-:W-:-:S04]  /*0540*/  FFMA R10, R27, R13, R10 ;  /* 0x0000000d1b0a7223 */ /* 0x004fc8000000000a */
[----:B---3--:R-:W-:-:S04]  /*0550*/  FFMA R13, R11, R14, R10 ;  /* 0x0000000e0b0d7223 */ /* 0x008fc8000000000a */
[----:B-1----:R-:W-:Y:S01]  /*0560*/  FFMA R15, R12, R15, R13 ;  /* 0x0000000f0c0f7223 */ /* 0x002fe2000000000d */
[----:B------:R-:W-:-:S04]  /*0570*/  IADD3 R12, PT, PT, R16, 0x8, RZ ;  /* 0x00000008100c7810 */ /* 0x000fc80007ffe0ff */
[----:B------:R-:W-:-:S13]  /*0580*/  ISETP.GE.U32.OR P2, PT, R12, UR8, P1 ;  /* 0x000000080c007c0c */ /* 0x000fda0008f46470 */
[----:B------:R-:W1:Y:S01]  /*0590*/  @!P2 LDC.64 R12, c[0x0][0x380] ;  /* 0x0000e000ff0cab82 */ /* 0x000e620000000a00 */
[----:B0-----:R-:W-:-:S04]  /*05a0*/  @!P2 VIADD R29, R17, 0x8 ;  /* 0x00000008111da836 */ /* 0x001fc80000000000 */
[----:B-1----:R-:W-:Y:S01]  /*05b0*/  @!P2 IMAD.WIDE.U32 R28, R29, 0x4, R12 ;  /* 0x000000041d1ca825 */ /* 0x002fe200078e000c */
[----:B----4-:R-:W-:Y:S04]  /*05c0*/  STS [R5], R25 ;  /* 0x0000001905007388 */ /* 0x010fe80000000800 */
[----:B-----5:R-:W-:Y:S01]  /*05d0*/  STS [R6], R9 ;  /* 0x0000000906007388 */ /* 0x020fe20000000800 */
[----:B------:R-:W-:Y:S06]  /*05e0*/  BAR.SYNC.DEFER_BLOCKING 0x0 ;  /* 0x0000000000007b1d */ /* 0x000fec0000010000 */
[----:B------:R-:W-:Y:S04]  /*05f0*/  LDS R27, [R4] ;  /* 0x00000000041b7984 */ /* 0x000fe80000000800 */
[----:B------:R-:W0:Y:S04]  /*0600*/  LDS.128 R8, [R2] ;  /* 0x0000000002087984 */ /* 0x000e280000000c00 */
[----:B------:R-:W1:Y:S04]  /*0610*/  LDS R14, [R4+0x10] ;  /* 0x00001000040e7984 */ /* 0x000e680000000800 */
[----:B------:R-:W2:Y:S04]  /*0620*/  LDS R13, [R4+0x20] ;  /* 0x00002000040d7984 */ /* 0x000ea80000000800 */
[----:B------:R-:W3:Y:S01]  /*0630*/  LDS R25, [R4+0x30] ;  /* 0x0000300004197984 */ /* 0x000ee20000000800 */
[----:B0-----:R-:W-:Y:S01]  /*0640*/  FFMA R27, R8, R27, R15 ;  /* 0x0000001b081b7223 */ /* 0x001fe2000000000f */
[----:B------:R-:W-:Y:S01]  /*0650*/  IADD3 R8, PT, PT, R7, 0x8, RZ ;  /* 0x0000000807087810 */ /* 0x000fe20007ffe0ff */
[----:B------:R-:W-:Y:S03]  /*0660*/  BAR.SYNC.DEFER_BLOCKING 0x0 ;  /* 0x0000000000007b1d */ /* 0x000fe60000010000 */
[----:B------:R-:W-:Y:S01]  /*0670*/  ISETP.GE.U32.OR P3, PT, R8, UR8, P0 ;  /* 0x0000000808007c0c */ /* 0x000fe20008766470 */
[----:B-1----:R-:W-:-:S12]  /*0680*/  FFMA R14, R14, R9, R27 ;  /* 0x000000090e0e7223 */ /* 0x002fd8000000001b */
[----:B------:R-:W0:Y:S01]  /*0690*/  @!P3 LDC.64 R8, c[0x0][0x388] ;  /* 0x0000e200ff08bb82 */ /* 0x000e220000000a00 */
[----:B------:R-:W-:Y:S01]  /*06a0*/  HFMA2 R15, -RZ, RZ, 0, 0 ;  /* 0x00000000ff0f7431 */ /* 0x000fe200000001ff */
[----:B------:R-:W-:-:S06]  /*06b0*/  MOV R27, RZ ;  /* 0x000000ff001b7202 */ /* 0x000fcc0000000f00 */
[----:B------:R-:W4:Y:S01]  /*06c0*/  @!P2 LDG.E R27, desc[UR10][R28.64] ;  /* 0x0000000a1c1ba981 */ /* 0x000f22000c1e1900 */
[----:B0-----:R-:W-:-:S05]  /*06d0*/  @!P3 IMAD.WIDE.U32 R8, R24, 0x4, R8 ;  /* 0x000000041808b825 */ /* 0x001fca00078e0008 */
[----:B------:R0:W5:Y:S01]  /*06e0*/  @!P3 LDG.E R15, desc[UR10][R8.64] ;  /* 0x0000000a080fb981 */ /* 0x000162000c1e1900 */
[----:B--2---:R-:W-:-:S04]  /*06f0*/  FFMA R10, R13, R10, R14 ;  /* 0x0000000a0d0a7223 */ /* 0x004fc8000000000e */
[----:B---3--:R-:W-:Y:S01]  /*0700*/  FFMA R25, R25, R11, R10 ;  /* 0x0000000b19197223 */ /* 0x008fe2000000000a */
[----:B------:R-:W-:-:S04]  /*0710*/  IADD3 R11, PT, PT, R16, 0xc, RZ ;  /* 0x0000000c100b7810 */ /* 0x000fc80007ffe0ff */
[----:B------:R-:W-:-:S13]  /*0720*/  ISETP.GE.U32.OR P2, PT, R11, UR8, P1 ;  /* 0x000000080b007c0c */ /* 0x000fda0008f46470 */
[----:B0-----:R-:W0:Y:S01]  /*0730*/  @!P2 LDC.64 R8, c[0x0][0x380] ;  /* 0x0000e000ff08ab82 */ /* 0x001e220000000a00 */
[----:B----4-:R-:W-:Y:S04]  /*0740*/  STS [R5], R27 ;  /* 0x0000001b05007388 */ /* 0x010fe80000000800 */
[----:B-----5:R-:W-:Y:S03]  /*0750*/  STS [R6], R15 ;  /* 0x0000000f06007388 */ /* 0x020fe60000000800 */
[----:B------:R-:W-:Y:S06]  /*0760*/  BAR.SYNC.DEFER_BLOCKING 0x0 ;  /* 0x0000000000007b1d */ /* 0x000fec0000010000 */
[----:B------:R-:W-:Y:S04]  /*0770*/  LDS R29, [R4] ;  /* 0x00000000041d7984 */ /* 0x000fe80000000800 */
[----:B------:R-:W1:Y:S04]  /*0780*/  LDS.128 R12, [R2] ;  /* 0x00000000020c7984 */ /* 0x000e680000000c00 */
[----:B------:R-:W2:Y:S01]  /*0790*/  LDS R10, [R4+0x10] ;  /* 0x00001000040a7984 */ /* 0x000ea20000000800 */
[----:B-1----:R-:W-:Y:S01]  /*07a0*/  FFMA R11, R12, R29, R25 ;  /* 0x0000001d0c0b7223 */ /* 0x002fe20000000019 */
[----:B------:R-:W-:-:S05]  /*07b0*/  VIADD R12, R7, 0xc ;  /* 0x0000000c070c7836 */ /* 0x000fca0000000000 */
[----:B------:R-:W-:Y:S02]  /*07c0*/  ISETP.GE.U32.OR P0, PT, R12, UR8, P0 ;  /* 0x000000080c007c0c */ /* 0x000fe40008706470 */
[----:B------:R-:W-:Y:S01]  /*07d0*/  @!P2 IADD3 R29, PT, PT, R17, 0xc, RZ ;  /* 0x0000000c111da810 */ /* 0x000fe20007ffe0ff */
[----:B--2---:R-:W-:Y:S01]  /*07e0*/  FFMA R10, R10, R13, R11 ;  /* 0x0000000d0a0a7223 */ /* 0x004fe2000000000b */
[----:B------:R-:W-:Y:S03]  /*07f0*/  LDS R12, [R4+0x30] ;  /* 0x00003000040c7984 */ /* 0x000fe60000000800 */
[----:B0-----:R-:W-:Y:S01]  /*0800*/  @!P2 IMAD.WIDE.U32 R28, R29, 0x4, R8 ;  /* 0x000000041d1ca825 */ /* 0x001fe200078e0008 */
[----:B------:R-:W0:Y:S05]  /*0810*/  LDS R11, [R4+0x20] ;  /* 0x00002000040b7984 */ /* 0x000e2a0000000800 */
[----:B------:R-:W1:Y:S01]  /*0820*/  @!P0 LDC.64 R8, c[0x0][0x388] ;  /* 0x0000e200ff088b82 */ /* 0x000e620000000a00 */
[----:B------:R-:W-:-:S07]  /*0830*/  MOV R13, RZ ;  /* 0x000000ff000d7202 */ /* 0x000fce0000000f00 */
[----:B------:R-:W-:Y:S01]  /*0840*/  BAR.SYNC.DEFER_BLOCKING 0x0 ;  /* 0x0000000000007b1d */ /* 0x000fe20000010000 */
[----:B------:R-:W-:-:S05]  /*0850*/  HFMA2 R27, -RZ, RZ, 0, 0 ;  /* 0x00000000ff1b7431 */ /* 0x000fca00000001ff */
[----:B------:R1:W2:Y:S02]  /*0860*/  @!P2 LDG.E R13, desc[UR10][R28.64] ;  /* 0x0000000a1c0da981 */ /* 0x0002a4000c1e1900 */
[----:B-1----:R-:W-:-:S05]  /*0870*/  @!P0 IMAD.WIDE.U32 R28, R26, 0x4, R8 ;  /* 0x000000041a1c8825 */ /* 0x002fca00078e0008 */
[----:B------:R1:W3:Y:S01]  /*0880*/  @!P0 LDG.E R27, desc[UR10][R28.64] ;  /* 0x0000000a1c1b8981 */ /* 0x0002e2000c1e1900 */
[----:B0-----:R-:W-:-:S04]  /*0890*/  FFMA R25, R11, R14, R10 ;  /* 0x0000000e0b197223 */ /* 0x001fc8000000000a */
[----:B-1----:R-:W-:Y:S01]  /*08a0*/  FFMA R29, R12, R15, R25 ;  /* 0x0000000f0c1d7223 */ /* 0x002fe20000000019 */
[----:B------:R-:W-:-:S04]  /*08b0*/  UIADD3 UR6, UPT, UPT, UR6, 0x4, URZ ;  /* 0x0000000406067890 */ /* 0x000fc8000fffe0ff */
[----:B------:R-:W-:Y:S01]  /*08c0*/  UISETP.NE.AND UP1, UPT, UR6, URZ, UPT ;  /* 0x000000ff0600728c */ /* 0x000fe2000bf25270 */
[C---:B------:R-:W-:Y:S01]  /*08d0*/  IMAD R20, R21.reuse, 0x10, R20 ;  /* 0x0000001015147824 */ /* 0x040fe200078e0214 */
[C---:B------:R-:W-:Y:S01]  /*08e0*/  LEA R22, R21.reuse, R22, 0x4 ;  /* 0x0000001615167211 */ /* 0x040fe200078e20ff */
[----:B------:R-:W-:Y:S01]  /*08f0*/  VIADD R16, R16, 0x10 ;  /* 0x0000001010107836 */ /* 0x000fe20000000000 */
[C---:B------:R-:W-:Y:S02]  /*0900*/  LEA R24, R21.reuse, R24, 0x4 ;  /* 0x0000001815187211 */ /* 0x040fe400078e20ff */
[----:B------:R-:W-:Y:S02]  /*0910*/  LEA R26, R21, R26, 0x4 ;  /* 0x0000001a151a7211 */ /* 0x000fe400078e20ff */
[----:B------:R-:W-:Y:S02]  /*0920*/  IADD3 R7, PT, PT, R7, 0x10, RZ ;  /* 0x0000001007077810 */ /* 0x000fe40007ffe0ff */
[----:B------:R-:W-:Y:S01]  /*0930*/  IADD3 R17, PT, PT, R17, 0x10, RZ ;  /* 0x0000001011117810 */ /* 0x000fe20007ffe0ff */
[----:B--2---:R-:W-:Y:S04]  /*0940*/  STS [R5], R13 ;  /* 0x0000000d05007388 */ /* 0x004fe80000000800 */
[----:B---3--:R-:W-:Y:S01]  /*0950*/  STS [R6], R27 ;  /* 0x0000001b06007388 */ /* 0x008fe20000000800 */
[----:B------:R-:W-:Y:S06]  /*0960*/  BAR.SYNC.DEFER_BLOCKING 0x0 ;  /* 0x0000000000007b1d */ /* 0x000fec0000010000 */
[----:B------:R-:W-:Y:S04]  /*0970*/  LDS R14, [R4] ;  /* 0x00000000040e7984 */ /* 0x000fe80000000800 */
[----:B------:R-:W0:Y:S04]  /*0980*/  LDS.128 R8, [R2] ;  /* 0x0000000002087984 */ /* 0x000e280000000c00 */
[----:B------:R-:W1:Y:S04]  /*0990*/  LDS R15, [R4+0x10] ;  /* 0x00001000040f7984 */ /* 0x000e680000000800 */
[----:B------:R-:W2:Y:S04]  /*09a0*/  LDS R12, [R4+0x20] ;  /* 0x00002000040c7984 */ /* 0x000ea80000000800 */
[----:B------:R-:W3:Y:S01]  /*09b0*/  LDS R25, [R4+0x30] ;  /* 0x0000300004197984 */ /* 0x000ee20000000800 */
[----:B0-----:R-:W-:-:S04]  /*09c0*/  FFMA R8, R8, R14, R29 ;  /* 0x0000000e08087223 */ /* 0x001fc8000000001d */
[----:B-1----:R-:W-:-:S04]  /*09d0*/  FFMA R9, R15, R9, R8 ;  /* 0x000000090f097223 */ /* 0x002fc80000000008 */
[----:B--2---:R-:W-:-:S04]  /*09e0*/  FFMA R10, R12, R10, R9 ;  /* 0x0000000a0c0a7223 */ /* 0x004fc80000000009 */
[----:B---3--:R-:W-:Y:S01]  /*09f0*/  FFMA R25, R25, R11, R10 ;  /* 0x0000000b19197223 */ /* 0x008fe2000000000a */
[----:B------:R-:W-:Y:S06]  /*0a00*/  BAR.SYNC.DEFER_BLOCKING 0x0 ;  /* 0x0000000000007b1d */ /* 0x000fec0000010000 */
[----:B------:R-:W-:Y:S05]  /*0a10*/  BRA.U UP1, `(.L_x_2) ;  /* 0xfffffff9013c7547 */ /* 0x000fea000b83ffff */
.L_x_1:
[----:B------:R-:W-:Y:S05]  /*0a20*/  BRA.U !UP0, `(.L_x_0) ;  /* 0x00000001089c7547 */ /* 0x000fea000b800000 */
[----:B------:R-:W0:Y:S01]  /*0a30*/  LDC R16, c[0x0][0x3a0] ;  /* 0x0000e800ff107b82 */ /* 0x000e220000000800 */
[----:B------:R-:W1:Y:S01]  /*0a40*/  LDCU UR4, c[0x0][0x3a0] ;  /* 0x00007400ff0477ac */ /* 0x000e620008000800 */
[C---:B------:R-:W-:Y:S01]  /*0a50*/  LEA R18, R23.reuse, R18, 0x2 ;  /* 0x0000001217127211 */ /* 0x040fe200078e10ff */
[----:B------:R-:W-:Y:S01]  /*0a60*/  IMAD R19, R23, 0x4, R19 ;  /* 0x0000000417137824 */ /* 0x000fe200078e0213 */
[----:B------:R-:W2:Y:S03]  /*0a70*/  LDCU.64 UR12, c[0x0][0x398] ;  /* 0x00007300ff0c77ac */ /* 0x000ea60008000a00 */
[----:B------:R-:W-:Y:S01]  /*0a80*/  IMAD R7, R0, UR8, R19 ;  /* 0x0000000800077c24 */ /* 0x000fe2000f8e0213 */
[----:B------:R-:W-:Y:S01]  /*0a90*/  UIADD3 UR7, UPT, UPT, -UR7, URZ, URZ ;  /* 0x000000ff07077290 */ /* 0x000fe2000fffe1ff */
[----:B-1----:R-:W-:-:S11]  /*0aa0*/  IMAD R17, R18, UR4, R3 ;  /* 0x0000000412117c24 */ /* 0x002fd6000f8e0203 */
.L_x_3:
[----:B--2---:R-:W-:Y:S02]  /*0ab0*/  ISETP.GE.U32.AND P0, PT, R19, UR13, PT ;  /* 0x0000000d13007c0c */ /* 0x004fe4000bf06070 */
[----:B------:R-:W-:Y:S02]  /*0ac0*/  CS2R R20, SRZ ;  /* 0x0000000000147805 */ /* 0x000fe4000001ff00 */
[----:B------:R-:W-:Y:S02]  /*0ad0*/  ISETP.GE.U32.AND P1, PT, R18, UR13, PT ;  /* 0x0000000d12007c0c */ /* 0x000fe4000bf26070 */
[----:B------:R-:W-:Y:S02]  /*0ae0*/  ISETP.GE.OR P0, PT, R0, UR12, P0 ;  /* 0x0000000c00007c0c */ /* 0x000fe40008706670 */
[----:B0-----:R-:W-:-:S11]  /*0af0*/  ISETP.GE.OR P1, PT, R3, R16, P1 ;  /* 0x000000100300720c */ /* 0x001fd60000f26670 */
[----:B------:R-:W0:Y:S08]  /*0b00*/  @!P0 LDC.64 R12, c[0x0][0x380] ;  /* 0x0000e000ff0c8b82 */ /* 0x000e300000000a00 */
[----:B------:R-:W1:Y:S01]  /*0b10*/  @!P1 LDC.64 R8, c[0x0][0x388] ;  /* 0x0000e200ff089b82 */ /* 0x000e620000000a00 */
[----:B0-----:R-:W-:-:S05]  /*0b20*/  @!P0 IMAD.WIDE.U32 R12, R7, 0x4, R12 ;  /* 0x00000004070c8825 */ /* 0x001fca00078e000c */
[----:B------:R-:W2:Y:S01]  /*0b30*/  @!P0 LDG.E R20, desc[UR10][R12.64] ;  /* 0x0000000a0c148981 */ /* 0x000ea2000c1e1900 */
[----:B-1----:R-:W-:-:S05]  /*0b40*/  @!P1 IMAD.WIDE.U32 R14, R17, 0x4, R8 ;  /* 0x00000004110e9825 */ /* 0x002fca00078e0008 */
[----:B------:R-:W3:Y:S01]  /*0b50*/  @!P1 LDG.E R21, desc[UR10][R14.64] ;  /* 0x0000000a0e159981 */ /* 0x000ee2000c1e1900 */
[----:B------:R-:W-:-:S04]  /*0b60*/  UIADD3 UR7, UPT, UPT, UR7, 0x1, URZ ;  /* 0x0000000107077890 */ /* 0x000fc8000fffe0ff */
[----:B------:R-:W-:Y:S01]  /*0b70*/  UISETP.NE.AND UP0, UPT, UR7, URZ, UPT ;  /* 0x000000ff0700728c */ /* 0x000fe2000bf05270 */
[----:B------:R-:W-:Y:S02]  /*0b80*/  IADD3 R18, PT, PT, R18, 0x4, RZ ;  /* 0x0000000412127810 */ /* 0x000fe40007ffe0ff */
[----:B------:R-:W-:Y:S02]  /*0b90*/  IADD3 R19, PT, PT, R19, 0x4, RZ ;  /* 0x0000000413137810 */ /* 0x000fe40007ffe0ff */
[----:B------:R-:W-:Y:S02]  /*0ba0*/  IADD3 R7, PT, PT, R7, 0x4, RZ ;  /* 0x0000000407077810 */ /* 0x000fe40007ffe0ff */
[----:B------:R-:W-:Y:S01]  /*0bb0*/  LEA R17, R16, R17, 0x2 ;  /* 0x0000001110117211 */ /* 0x000fe200078e10ff */
        /* <DEDUP_REMOVED lines=14> */
.L_x_0:
[----:B------:R-:W0:Y:S01]  /*0ca0*/  LDCU UR4, c[0x0][0x3a0] ;  /* 0x00007400ff0477ac */ /* 0x000e220008000800 */
[----:B------:R-:W1:Y:S01]  /*0cb0*/  LDCU UR5, c[0x0][0x398] ;  /* 0x00007300ff0577ac */ /* 0x000e620008000800 */
[----:B0-----:R-:W-:-:S04]  /*0cc0*/  ISETP.GE.AND P0, PT, R3, UR4, PT ;  /* 0x0000000403007c0c */ /* 0x001fc8000bf06270 */
[----:B-1----:R-:W-:-:S13]  /*0cd0*/  ISETP.GE.OR P0, PT, R0, UR5, P0 ;  /* 0x0000000500007c0c */ /* 0x002fda0008706670 */
[----:B------:R-:W-:Y:S05]  /*0ce0*/  @P0 EXIT ;  /* 0x000000000000094d */ /* 0x000fea0003800000 */
[----:B------:R-:W0:Y:S01]  /*0cf0*/  LDC.64 R4, c[0x0][0x390] ;  /* 0x0000e400ff047b82 */ /* 0x000e220000000a00 */
[----:B------:R-:W-:-:S04]  /*0d00*/  IMAD R3, R0, UR4, R3 ;  /* 0x0000000400037c24 */ /* 0x000fc8000f8e0203 */
[----:B0-----:R-:W-:-:S05]  /*0d10*/  IMAD.WIDE R2, R3, 0x4, R4 ;  /* 0x0000000403027825 */ /* 0x001fca00078e0204 */
[----:B------:R-:W-:Y:S01]  /*0d20*/  STG.E desc[UR10][R2.64], R25 ;  /* 0x0000001902007986 */ /* 0x000fe2000c10190a */
[----:B------:R-:W-:Y:S05]  /*0d30*/  EXIT ;  /* 0x000000000000794d */ /* 0x000fea0003800000 */
.L_x_4:
[----:B------:R-:W-:-:S00]  /*0d40*/  BRA `(.L_x_4) ;  /* 0xfffffffc00fc7947 */ /* 0x000fc0000383ffff */
[----:B------:R-:W-:-:S00]  /*0d50*/  NOP ;  /* 0x0000000000007918 */ /* 0x000fc00000000000 */
        /* <DEDUP_REMOVED lines=10> */
.L_x_25:


//--------------------- .text._Z20optimizedMatrixMulv3PfS_S_iii --------------------------
	.section	.text._Z20optimizedMatrixMulv3PfS_S_iii,"ax",@progbits
	.align	128
        .global         _Z20optimizedMatrixMulv3PfS_S_iii
        .type           _Z20optimizedMatrixMulv3PfS_S_iii,@function
        .size           _Z20optimizedMatrixMulv3PfS_S_iii,(.L_x_26 - _Z20optimizedMatrixMulv3PfS_S_iii)
        .other          _Z20optimizedMatrixMulv3PfS_S_iii,@"STO_CUDA_ENTRY STV_DEFAULT"
_Z20optimizedMatrixMulv3PfS_S_iii:
.text._Z20optimizedMatrixMulv3PfS_S_iii:
[----:B------:R-:W-:Y:S01]  /*0000*/  LDC R1, c[0x0][0x37c] ;  /* 0x0000df00ff017b82 */ /* 0x000fe20000000800 */
[----:B------:R-:W0:Y:S01]  /*0010*/  S2R R0, SR_TID.Y ;  /* 0x0000000000007919 */ /* 0x000e220000002200 */
[----:B------:R-:W1:Y:S01]  /*0020*/  LDCU UR7, c[0x0][0x39c] ;  /* 0x00007380ff0777ac */ /* 0x000e620008000800 */
[----:B------:R-:W-:Y:S01]  /*0030*/  HFMA2 R15, -RZ, RZ, 0, 0 ;  /* 0x00000000ff0f7431 */ /* 0x000fe200000001ff */
[----:B------:R-:W0:Y:S01]  /*0040*/  S2R R5, SR_CTAID.Y ;  /* 0x0000000000057919 */ /* 0x000e220000002600 */
[----:B------:R-:W2:Y:S01]  /*0050*/  LDCU.64 UR10, c[0x0][0x358] ;  /* 0x00006b00ff0a77ac */ /* 0x000ea20008000a00 */
[----:B------:R-:W3:Y:S01]  /*0060*/  S2R R3, SR_TID.X ;  /* 0x0000000000037919 */ /* 0x000ee20000002100 */
[----:B------:R-:W3:Y:S01]  /*0070*/  S2R R8, SR_CTAID.X ;  /* 0x0000000000087919 */ /* 0x000ee20000002500 */
[----:B-1----:R-:W-:Y:S01]  /*0080*/  UISETP.GE.AND UP0, UPT, UR7, 0x1, UPT ;  /* 0x000000010700788c */ /* 0x002fe2000bf06270 */
[----:B0-----:R-:W-:Y:S01]  /*0090*/  IMAD R4, R5, 0x4, R0 ;  /* 0x0000000405047824 */ /* 0x001fe200078e0200 */
[----:B---3--:R-:W-:-:S07]  /*00a0*/  LEA R5, R8, R3, 0x2 ;  /* 0x0000000308057211 */ /* 0x008fce00078e10ff */
[----:B--2---:R-:W-:Y:S05]  /*00b0*/  BRA.U !UP0, `(.L_x_5) ;  /* 0x0000000908287547 */ /* 0x004fea000b800000 */
[----:B------:R-:W0:Y:S01]  /*00c0*/  S2UR UR6, SR_CgaCtaId ;  /* 0x00000000000679c3 */ /* 0x000e220000008800 */
[----:B------:R-:W-:Y:S01]  /*00d0*/  UMOV UR4, 0x400 ;  /* 0x0000040000047882 */ /* 0x000fe20000000000 */
[----:B------:R-:W-:Y:S02]  /*00e0*/  UISETP.GE.U32.AND UP0, UPT, UR7, 0x5, UPT ;  /* 0x000000050700788c */ /* 0x000fe4000bf06070 */
[----:B------:R-:W-:Y:S01]  /*00f0*/  IMAD R16, R4, UR7, RZ ;  /* 0x0000000704107c24 */ /* 0x000fe2000f8e02ff */
[----:B------:R-:W-:Y:S01]  /*0100*/  UIADD3 UR5, UPT, UPT, UR4, 0x80, URZ ;  /* 0x0000008004057890 */ /* 0x000fe2000fffe0ff */
[----:B------:R-:W-:Y:S01]  /*0110*/  IMAD.MOV.U32 R15, RZ, RZ, RZ ;  /* 0x000000ffff0f7224 */ /* 0x000fe200078e00ff */
[----:B------:R-:W-:Y:S02]  /*0120*/  UIADD3 UR8, UPT, UPT, UR7, 0x3, URZ ;  /* 0x0000000307087890 */ /* 0x000fe4000fffe0ff */
[----:B0-----:R-:W-:Y:S02]  /*0130*/  ULEA UR5, UR6, UR5, 0x18 ;  /* 0x0000000506057291 */ /* 0x001fe4000f8ec0ff */
[----:B------:R-:W-:-:S04]  /*0140*/  ULEA UR4, UR6, UR4, 0x18 ;  /* 0x0000000406047291 */ /* 0x000fc8000f8ec0ff */
[C---:B------:R-:W-:Y:S02]  /*0150*/  LEA R2, R0.reuse, UR5, 0x4 ;  /* 0x0000000500027c11 */ /* 0x040fe4000f8e20ff */
[----:B------:R-:W-:Y:S01]  /*0160*/  LEA R6, R0, UR4, 0x4 ;  /* 0x0000000400067c11 */ /* 0x000fe2000f8e20ff */
[----:B------:R-:W-:Y:S02]  /*0170*/  UMOV UR4, URZ ;  /* 0x000000ff00047c82 */ /* 0x000fe40008000000 */
[C---:B------:R-:W-:Y:S01]  /*0180*/  IMAD R17, R3.reuse, 0x4, R2 ;  /* 0x0000000403117824 */ /* 0x040fe200078e0202 */
[----:B------:R-:W-:Y:S01]  /*0190*/  LEA R7, R3, R6, 0x2 ;  /* 0x0000000603077211 */ /* 0x000fe200078e10ff */
[----:B------:R-:W-:Y:S06]  /*01a0*/  BRA.U !UP0, `(.L_x_6) ;  /* 0x0000000508607547 */ /* 0x000fec000b800000 */
[----:B------:R-:W0:Y:S01]  /*01b0*/  LDCU UR5, c[0x0][0x3a0] ;  /* 0x00007400ff0577ac */ /* 0x000e220008000800 */
[----:B------:R-:W1:Y:S01]  /*01c0*/  LDC R18, c[0x0][0x3a0] ;  /* 0x0000e800ff127b82 */ /* 0x000e620000000800 */
[----:B------:R-:W-:Y:S01]  /*01d0*/  IADD3 R2, PT, PT, R0, 0x4, RZ ;  /* 0x0000000400027810 */ /* 0x000fe20007ffe0ff */
[----:B------:R-:W-:Y:S01]  /*01e0*/  IMAD.IADD R22, R16, 0x1, R3 ;  /* 0x0000000110167824 */ /* 0x000fe200078e0203 */
[----:B------:R-:W-:Y:S01]  /*01f0*/  USHF.R.U32.HI UR4, URZ, 0x2, UR8 ;  /* 0x00000002ff047899 */ /* 0x000fe20008011608 */
[----:B------:R-:W-:Y:S01]  /*0200*/  MOV R15, RZ ;  /* 0x000000ff000f7202 */ /* 0x000fe20000000f00 */
[----:B------:R-:W-:Y:S01]  /*0210*/  IMAD.MOV.U32 R19, RZ, RZ, 0x4 ;  /* 0x00000004ff137424 */ /* 0x000fe200078e00ff */
[----:B------:R-:W2:Y:S01]  /*0220*/  LDCU.64 UR12, c[0x0][0x398] ;  /* 0x00007300ff0c77ac */ /* 0x000ea20008000a00 */
[----:B------:R-:W-:Y:S01]  /*0230*/  IMAD.MOV.U32 R24, RZ, RZ, R0 ;  /* 0x000000ffff187224 */ /* 0x000fe200078e0000 */
[----:B------:R-:W-:-:S04]  /*0240*/  ULOP3.LUT UR4, UR4, 0x1ffffffe, URZ, 0xc0, !UPT ;  /* 0x1ffffffe04047892 */ /* 0x000fc8000f8ec0ff */
[----:B------:R-:W-:Y:S01]  /*0250*/  UIADD3 UR4, UPT, UPT, -UR4, URZ, URZ ;  /* 0x000000ff04047290 */ /* 0x000fe2000fffe1ff */
[--C-:B0-----:R-:W-:Y:S02]  /*0260*/  IMAD R2, R2, UR5, R3.reuse ;  /* 0x0000000502027c24 */ /* 0x101fe4000f8e0203 */
[----:B------:R-:W-:Y:S02]  /*0270*/  IMAD R25, R0, UR5, R3 ;  /* 0x0000000500197c24 */ /* 0x000fe4000f8e0203 */
[C---:B------:R-:W-:Y:S01]  /*0280*/  IMAD R23, R8.reuse, 0x4, R2 ;  /* 0x0000000408177824 */ /* 0x040fe200078e0202 */
[----:B------:R-:W-:Y:S02]  /*0290*/  MOV R2, R3 ;  /* 0x0000000300027202 */ /* 0x000fe40000000f00 */
[----:B--2---:R-:W-:-:S07]  /*02a0*/  LEA R25, R8, R25, 0x2 ;  /* 0x0000001908197211 */ /* 0x004fce00078e10ff */
.L_x_7:
[----:B------:R-:W-:Y:S01]  /*02b0*/  UMOV UR7, UR13 ;  /* 0x0000000d00077c82 */ /* 0x000fe20008000000 */
[----:B------:R-:W-:Y:S01]  /*02c0*/  HFMA2 R14, -RZ, RZ, 0, 0 ;  /* 0x00000000ff0e7431 */ /* 0x000fe200000001ff */
[----:B------:R-:W-:Y:S01]  /*02d0*/  ISETP.GE.AND P0, PT, R2, UR7, PT ;  /* 0x0000000702007c0c */ /* 0x000fe2000bf06270 */
[----:B------:R-:W-:Y:S01]  /*02e0*/  IMAD.MOV.U32 R20, RZ, RZ, RZ ;  /* 0x000000ffff147224 */ /* 0x000fe200078e00ff */
[----:B------:R-:W-:Y:S02]  /*02f0*/  ISETP.GE.AND P1, PT, R24, UR7, PT ;  /* 0x0000000718007c0c */ /* 0x000fe4000bf26270 */
[----:B------:R-:W-:Y:S02]  /*0300*/  ISETP.GE.OR P0, PT, R4, UR12, P0 ;  /* 0x0000000c04007c0c */ /* 0x000fe40008706670 */
[----:B-1----:R-:W-:-:S11]  /*0310*/  ISETP.GE.OR P1, PT, R5, R18, P1 ;  /* 0x000000120500720c */ /* 0x002fd60000f26670 */
[----:B------:R-:W0:Y:S08]  /*0320*/  @!P0 LDC.64 R10, c[0x0][0x380] ;  /* 0x0000e000ff0a8b82 */ /* 0x000e300000000a00 */
[----:B------:R-:W1:Y:S01]  /*0330*/  @!P1 LDC.64 R8, c[0x0][0x388] ;  /* 0x0000e200ff089b82 */ /* 0x000e620000000a00 */
[----:B0-----:R-:W-:-:S05]  /*0340*/  @!P0 IMAD.WIDE.U32 R10, R22, 0x4, R10 ;  /* 0x00000004160a8825 */ /* 0x001fca00078e000a */
[----:B------:R-:W2:Y:S01]  /*0350*/  @!P0 LDG.E R14, desc[UR10][R10.64] ;  /* 0x0000000a0a0e8981 */ /* 0x000ea2000c1e1900 */
[----:B-1----:R-:W-:-:S05]  /*0360*/  @!P1 IMAD.WIDE R12, R25, 0x4, R8 ;  /* 0x00000004190c9825 */ /* 0x002fca00078e0208 */
[----:B------:R0:W3:Y:S01]  /*0370*/  @!P1 LDG.E R20, desc[UR10][R12.64] ;  /* 0x0000000a0c149981 */ /* 0x0000e2000c1e1900 */
[----:B------:R-:W1:Y:S01]  /*0380*/  S2UR UR6, SR_CgaCtaId ;  /* 0x00000000000679c3 */ /* 0x000e620000008800 */
[----:B------:R-:W-:Y:S02]  /*0390*/  UMOV UR5, 0x400 ;  /* 0x0000040000057882 */ /* 0x000fe40000000000 */
[----:B------:R-:W-:Y:S01]  /*03a0*/  UIADD3 UR5, UPT, UPT, UR5, 0x80, URZ ;  /* 0x0000008005057890 */ /* 0x000fe2000fffe0ff */
[----:B0-----:R-:W-:-:S03]  /*03b0*/  IADD3 R12, PT, PT, R2, 0x4, RZ ;  /* 0x00000004020c7810 */ /* 0x001fc60007ffe0ff */
[----:B-1----:R-:W-:-:S06]  /*03c0*/  ULEA UR5, UR6, UR5, 0x18 ;  /* 0x0000000506057291 */ /* 0x002fcc000f8ec0ff */
[----:B------:R-:W-:Y:S02]  /*03d0*/  LEA R26, R3, UR5, 0x2 ;  /* 0x00000005031a7c11 */ /* 0x000fe4000f8e10ff */
[----:B------:R-:W-:-:S04]  /*03e0*/  ISETP.GE.AND P0, PT, R12, UR7, PT ;  /* 0x000000070c007c0c */ /* 0x000fc8000bf06270 */
[----:B------:R-:W-:Y:S01]  /*03f0*/  ISETP.LT.AND P0, PT, R4, UR12, !P0 ;  /* 0x0000000c04007c0c */ /* 0x000fe2000c701270 */
[----:B------:R-:W-:-:S12]  /*0400*/  VIADD R27, R24, 0x4 ;  /* 0x00000004181b7836 */ /* 0x000fd80000000000 */
[----:B------:R-:W0:Y:S01]  /*0410*/  @P0 LDC.64 R12, c[0x0][0x380] ;  /* 0x0000e000ff0c0b82 */ /* 0x000e220000000a00 */
[----:B------:R-:W-:-:S04]  /*0420*/  ISETP.GE.AND P1, PT, R27, UR7, PT ;  /* 0x000000071b007c0c */ /* 0x000fc8000bf26270 */
[----:B------:R-:W-:Y:S01]  /*0430*/  ISETP.LT.AND P1, PT, R5, R18, !P1 ;  /* 0x000000120500720c */ /* 0x000fe20004f21270 */
[----:B--2---:R-:W-:Y:S04]  /*0440*/  STS [R7], R14 ;  /* 0x0000000e07007388 */ /* 0x004fe80000000800 */
[----:B---3--:R-:W-:Y:S01]  /*0450*/  STS [R17], R20 ;  /* 0x0000001411007388 */ /* 0x008fe20000000800 */
[----:B------:R-:W-:Y:S06]  /*0460*/  BAR.SYNC.DEFER_BLOCKING 0x0 ;  /* 0x0000000000007b1d */ /* 0x000fec0000010000 */
[----:B------:R-:W-:Y:S04]  /*0470*/  LDS R21, [R26] ;  /* 0x000000001a157984 */ /* 0x000fe80000000800 */
[----:B------:R-:W1:Y:S04]  /*0480*/  LDS.128 R8, [R6] ;  /* 0x0000000006087984 */ /* 0x000e680000000c00 */
[----:B------:R-:W2:Y:S04]  /*0490*/  LDS R14, [R26+0x10] ;  /* 0x000010001a0e7984 */ /* 0x000ea80000000800 */
[----:B------:R-:W-:Y:S01]  /*04a0*/  LDS R28, [R26+0x30] ;  /* 0x000030001a1c7984 */ /* 0x000fe20000000800 */
[----:B-1----:R-:W-:Y:S01]  /*04b0*/  FFMA R15, R8, R21, R15 ;  /* 0x00000015080f7223 */ /* 0x002fe2000000000f */
[----:B------:R-:W-:-:S04]  /*04c0*/  @P0 IADD3 R8, PT, PT, R19, -0x4, RZ ;  /* 0xfffffffc13080810 */ /* 0x000fc80007ffe0ff */
[----:B------:R-:W-:-:S04]  /*04d0*/  @P0 IADD3 R8, P2, P3, R16, R8, R3 ;  /* 0x0000000810080210 */ /* 0x000fc80007b5e003 */
[----:B0-----:R-:W-:Y:S02]  /*04e0*/  @P0 LEA R20, P4, R8, R12, 0x2 ;  /* 0x0000000c08140211 */ /* 0x001fe400078810ff */
[----:B------:R-:W-:-:S04]  /*04f0*/  @P0 IADD3.X R12, PT, PT, RZ, RZ, RZ, P2, P3 ;  /* 0x000000ffff0c0210 */ /* 0x000fc800017e64ff */
[----:B------:R-:W-:Y:S02]  /*0500*/  @P0 LEA.HI.X R21, R8, R13, R12, 0x2, P4 ;  /* 0x0000000d08150211 */ /* 0x000fe400020f140c */
[----:B------:R-:W0:Y:S01]  /*0510*/  @P1 LDC.64 R12, c[0x0][0x388] ;  /* 0x0000e200ff0c1b82 */ /* 0x000e220000000a00 */
[----:B--2---:R-:W-:Y:S01]  /*0520*/  FFMA R15, R14, R9, R15 ;  /* 0x000000090e0f7223 */ /* 0x004fe2000000000f */
[----:B0-----:R-:W-:Y:S02]  /*0530*/  @P1 IMAD.WIDE R8, R23, 0x4, R12 ;  /* 0x0000000417081825 */ /* 0x001fe400078e020c */
[----:B------:R-:W0:Y:S04]  /*0540*/  LDS R12, [R26+0x20] ;  /* 0x000020001a0c7984 */ /* 0x000e280000000800 */
[----:B------:R-:W-:Y:S06]  /*0550*/  BAR.SYNC.DEFER_BLOCKING 0x0 ;  /* 0x0000000000007b1d */ /* 0x000fec0000010000 */
[----:B------:R-:W2:Y:S04]  /*0560*/  @P0 LDG.E R20, desc[UR10][R20.64+0x10] ;  /* 0x0000100a14140981 */ /* 0x000ea8000c1e1900 */
[----:B------:R-:W3:Y:S04]  /*0570*/  @P1 LDG.E R9, desc[UR10][R8.64] ;  /* 0x0000000a08091981 */ /* 0x000ee8000c1e1900 */
[----:B------:R-:W-:Y:S01]  /*0580*/  @!P0 STS [R7+0x40], RZ ;  /* 0x000040ff07008388 */ /* 0x000fe20000000800 */
[----:B0-----:R-:W-:Y:S01]  /*0590*/  FFMA R27, R12, R10, R15 ;  /* 0x0000000a0c1b7223 */ /* 0x001fe2000000000f */
[----:B------:R-:W-:-:S03]  /*05a0*/  UIADD3 UR4, UPT, UPT, UR4, 0x2, URZ ;  /* 0x0000000204047890 */ /* 0x000fc6000fffe0ff */
[----:B------:R-:W-:Y:S01]  /*05b0*/  FFMA R11, R28, R11, R27 ;  /* 0x0000000b1c0b7223 */ /* 0x000fe2000000001b */
[----:B------:R-:W-:Y:S01]  /*05c0*/  UISETP.NE.AND UP0, UPT, UR4, URZ, UPT ;  /* 0x000000ff0400728c */ /* 0x000fe2000bf05270 */
[----:B------:R-:W-:Y:S01]  /*05d0*/  VIADD R2, R2, 0x8 ;  /* 0x0000000802027836 */ /* 0x000fe20000000000 */
[----:B------:R-:W-:Y:S01]  /*05e0*/  IADD3 R24, PT, PT, R24, 0x8, RZ ;  /* 0x0000000818187810 */ /* 0x000fe20007ffe0ff */
[----:B------:R-:W-:Y:S01]  /*05f0*/  VIADD R19, R19, 0x8 ;  /* 0x0000000813137836 */ /* 0x000fe20000000000 */
[----:B------:R-:W-:Y:S01]  /*0600*/  IADD3 R22, PT, PT, R22, 0x8, RZ ;  /* 0x0000000816167810 */ /* 0x000fe20007ffe0ff */
[C---:B------:R-:W-:Y:S01]  /*0610*/  IMAD R25, R18.reuse, 0x8, R25 ;  /* 0x0000000812197824 */ /* 0x040fe200078e0219 */
[----:B------:R-:W-:Y:S01]  /*0620*/  LEA R23, R18, R23, 0x3 ;  /* 0x0000001712177211 */ /* 0x000fe200078e18ff */
[----:B--2---:R-:W-:Y:S04]  /*0630*/  @P0 STS [R7+0x40], R20 ;  /* 0x0000401407000388 */ /* 0x004fe80000000800 */
[----:B------:R-:W-:Y:S04]  /*0640*/  @!P1 STS [R17+0x40], RZ ;  /* 0x000040ff11009388 */ /* 0x000fe80000000800 */
[----:B---3--:R-:W-:Y:S01]  /*0650*/  @P1 STS [R17+0x40], R9 ;  /* 0x0000400911001388 */ /* 0x008fe20000000800 */
[----:B------:R-:W-:Y:S06]  /*0660*/  BAR.SYNC.DEFER_BLOCKING 0x0 ;  /* 0x0000000000007b1d */ /* 0x000fec0000010000 */
[----:B------:R-:W-:Y:S04]  /*0670*/  LDS R29, [R26+0x40] ;  /* 0x000040001a1d7984 */ /* 0x000fe80000000800 */
[----:B------:R-:W0:Y:S04]  /*0680*/  LDS.128 R12, [R6+0x40] ;  /* 0x00004000060c7984 */ /* 0x000e280000000c00 */
        /* <DEDUP_REMOVED lines=9> */
[----:B------:R-:W-:-:S12]  /*0720*/  ULOP3.LUT UR4, UR8, 0x7ffffff8, URZ, 0xc0, !UPT ;  /* 0x7ffffff808047892 */ /* 0x000fd8000f8ec0ff */
.L_x_6:
[----:B------:R-:W-:-:S09]  /*0730*/  ULOP3.LUT UP0, URZ, UR8, 0x4, URZ, 0xc0, !UPT ;  /* 0x0000000408ff7892 */ /* 0x000fd2000f80c0ff */
[----:B------:R-:W-:Y:S05]  /*0740*/  BRA.U !UP0, `(.L_x_5) ;  /* 0x0000000108847547 */ /* 0x000fea000b800000 */
[----:B------:R-:W0:Y:S01]  /*0750*/  LDCU UR6, c[0x0][0x398] ;  /* 0x00007300ff0677ac */ /* 0x000e220008000800 */
[----:B------:R-:W-:Y:S01]  /*0760*/  VIADD R9, R3, UR4 ;  /* 0x0000000403097c36 */ /* 0x000fe20008000000 */
[----:B------:R-:W-:Y:S01]  /*0770*/  IADD3 R0, PT, PT, R0, UR4, RZ ;  /* 0x0000000400007c10 */ /* 0x000fe2000fffe0ff */
[----:B------:R-:W-:Y:S01]  /*0780*/  HFMA2 R14, -RZ, RZ, 0, 0 ;  /* 0x00000000ff0e7431 */ /* 0x000fe200000001ff */
[----:B------:R-:W1:Y:S02]  /*0790*/  LDCU UR8, c[0x0][0x3a0] ;  /* 0x00007400ff0877ac */ /* 0x000e640008000800 */
[----:B------:R-:W-:Y:S02]  /*07a0*/  ISETP.GE.AND P0, PT, R9, UR7, PT ;  /* 0x0000000709007c0c */ /* 0x000fe4000bf06270 */
[----:B------:R-:W-:Y:S02]  /*07b0*/  ISETP.GE.AND P1, PT, R0, UR7, PT ;  /* 0x0000000700007c0c */ /* 0x000fe4000bf26270 */
[----:B0-----:R-:W-:-:S02]  /*07c0*/  ISETP.GE.OR P0, PT, R4, UR6, P0 ;  /* 0x0000000604007c0c */ /* 0x001fc40008706670 */
[----:B-1----:R-:W-:-:S11]  /*07d0*/  ISETP.GE.OR P1, PT, R5, UR8, P1 ;  /* 0x0000000805007c0c */ /* 0x002fd60008f26670 */
[----:B------:R-:W0:Y:S01]  /*07e0*/  @!P0 LDC.64 R12, c[0x0][0x380] ;  /* 0x0000e000ff0c8b82 */ /* 0x000e220000000a00 */
[----:B------:R-:W-:Y:S02]  /*07f0*/  @!P0 IMAD.IADD R9, R16, 0x1, R9 ;  /* 0x0000000110098824 */ /* 0x000fe400078e0209 */
[----:B------:R-:W-:Y:S01]  /*0800*/  @!P1 IMAD R11, R0, UR8, R5 ;  /* 0x00000008000b9c24 */ /* 0x000fe2000f8e0205 */
[----:B------:R-:W-:-:S04]  /*0810*/  MOV R0, RZ ;  /* 0x000000ff00007202 */ /* 0x000fc80000000f00 */
[----:B------:R-:W1:Y:S01]  /*0820*/  @!P1 LDC.64 R2, c[0x0][0x388] ;  /* 0x0000e200ff029b82 */ /* 0x000e620000000a00 */
[----:B0-----:R-:W-:-:S05]  /*0830*/  @!P0 IMAD.WIDE.U32 R12, R9, 0x4, R12 ;  /* 0x00000004090c8825 */ /* 0x001fca00078e000c */
[----:B------:R-:W2:Y:S01]  /*0840*/  @!P0 LDG.E R0, desc[UR10][R12.64] ;  /* 0x0000000a0c008981 */ /* 0x000ea2000c1e1900 */
[----:B-1----:R-:W-:-:S05]  /*0850*/  @!P1 IMAD.WIDE R2, R11, 0x4, R2 ;  /* 0x000000040b029825 */ /* 0x002fca00078e0202 */
[----:B------:R-:W3:Y:S01]  /*0860*/  @!P1 LDG.E R14, desc[UR10][R2.64] ;  /* 0x0000000a020e9981 */ /* 0x000ee2000c1e1900 */
[----:B------:R-:W0:Y:S02]  /*0870*/  S2R R8, SR_TID.X ;  /* 0x0000000000087919 */ /* 0x000e240000002100 */
[----:B0-----:R-:W-:Y:S01]  /*0880*/  LEA R20, R8, UR5, 0x2 ;  /* 0x0000000508147c11 */ /* 0x001fe2000f8e10ff */
        /* <DEDUP_REMOVED lines=13> */
.L_x_5:
        /* <DEDUP_REMOVED lines=10> */
.L_x_8:
        /* <DEDUP_REMOVED lines=16> */
.L_x_26:


//--------------------- .text._Z20optimizedMatrixMulv2PfS_S_iii --------------------------
	.section	.text._Z20optimizedMatrixMulv2PfS_S_iii,"ax",@progbits
	.align	128
        .global         _Z20optimizedMatrixMulv2PfS_S_iii
        .type           _Z20optimizedMatrixMulv2PfS_S_iii,@function
        .size           _Z20optimizedMatrixMulv2PfS_S_iii,(.L_x_27 - _Z20optimizedMatrixMulv2PfS_S_iii)
        .other          _Z20optimizedMatrixMulv2PfS_S_iii,@"STO_CUDA_ENTRY STV_DEFAULT"
_Z20optimizedMatrixMulv2PfS_S_iii:
.text._Z20optimizedMatrixMulv2PfS_S_iii:
[----:B------:R-:W-:Y:S01]  /*0000*/  LDC R1, c[0x0][0x37c] ;  /* 0x0000df00ff017b82 */ /* 0x000fe20000000800 */
[----:B------:R-:W0:Y:S01]  /*0010*/  S2R R0, SR_TID.X ;  /* 0x0000000000007919 */ /* 0x000e220000002100 */
[----:B------:R-:W1:Y:S01]  /*0020*/  LDCU UR4, c[0x0][0x3a0] ;  /* 0x00007400ff0477ac */ /* 0x000e620008000800 */
[----:B------:R-:W2:Y:S01]  /*0030*/  S2R R9, SR_CTAID.X ;  /* 0x0000000000097919 */ /* 0x000ea20000002500 */
[----:B------:R-:W0:Y:S01]  /*0040*/  LDCU.64 UR6, c[0x0][0x398] ;  /* 0x00007300ff0677ac */ /* 0x000e220008000a00 */
[----:B------:R-:W3:Y:S01]  /*0050*/  S2R R2, SR_TID.Y ;  /* 0x0000000000027919 */ /* 0x000ee20000002200 */
[----:B------:R-:W4:Y:S01]  /*0060*/  LDCU.64 UR8, c[0x0][0x358] ;  /* 0x00006b00ff0877ac */ /* 0x000f220008000a00 */
[----:B------:R-:W3:Y:S01]  /*0070*/  S2R R5, SR_CTAID.Y ;  /* 0x0000000000057919 */ /* 0x000ee20000002600 */
[----:B-1----:R-:W-:Y:S01]  /*0080*/  IMAD.U32 R8, RZ, RZ, UR4 ;  /* 0x00000004ff087e24 */ /* 0x002fe2000f8e00ff */
[----:B0-----:R-:W-:Y:S02]  /*0090*/  ISETP.GE.AND P1, PT, R0, UR7, PT ;  /* 0x0000000700007c0c */ /* 0x001fe4000bf26270 */
[----:B--2---:R-:W-:-:S04]  /*00a0*/  LEA R3, R9, R0, 0x2 ;  /* 0x0000000009037211 */ /* 0x004fc800078e10ff */
[----:B------:R-:W-:Y:S02]  /*00b0*/  ISETP.GE.AND P0, PT, R3, R8, PT ;  /* 0x000000080300720c */ /* 0x000fe40003f06270 */
[----:B---3--:R-:W-:Y:S02]  /*00c0*/  LEA R4, R5, R2, 0x2 ;  /* 0x0000000205047211 */ /* 0x008fe400078e10ff */
[----:B------:R-:W-:Y:S02]  /*00d0*/  ISETP.GE.OR P0, PT, R2, UR7, P0 ;  /* 0x0000000702007c0c */ /* 0x000fe40008706670 */
[----:B------:R-:W-:-:S11]  /*00e0*/  ISETP.GE.OR P1, PT, R4, UR6, P1 ;  /* 0x0000000604007c0c */ /* 0x000fd60008f26670 */
[----:B------:R-:W0:Y:S01]  /*00f0*/  @!P0 LDC.64 R12, c[0x0][0x388] ;  /* 0x0000e200ff0c8b82 */ /* 0x000e220000000a00 */
[----:B------:R-:W-:Y:S02]  /*0100*/  @!P0 IMAD R7, R2, R8, R3 ;  /* 0x0000000802078224 */ /* 0x000fe400078e0203 */
[----:B------:R-:W-:-:S05]  /*0110*/  @!P1 IMAD R5, R4, UR7, R0 ;  /* 0x0000000704059c24 */ /* 0x000fca000f8e0200 */
[----:B------:R-:W1:Y:S01]  /*0120*/  @!P1 LDC.64 R10, c[0x0][0x380] ;  /* 0x0000e000ff0a9b82 */ /* 0x000e620000000a00 */
[----:B0-----:R-:W-:-:S06]  /*0130*/  @!P0 IMAD.WIDE R12, R7, 0x4, R12 ;  /* 0x00000004070c8825 */ /* 0x001fcc00078e020c */
[----:B----4-:R-:W2:Y:S01]  /*0140*/  @!P0 LDG.E R12, desc[UR8][R12.64] ;  /* 0x000000080c0c8981 */ /* 0x010ea2000c1e1900 */
[----:B-1----:R-:W-:-:S06]  /*0150*/  @!P1 IMAD.WIDE.U32 R10, R5, 0x4, R10 ;  /* 0x00000004050a9825 */ /* 0x002fcc00078e000a */
[----:B------:R-:W3:Y:S01]  /*0160*/  @!P1 LDG.E R11, desc[UR8][R10.64] ;  /* 0x000000080a0b9981 */ /* 0x000ee2000c1e1900 */
[----:B------:R-:W0:Y:S01]  /*0170*/  S2UR UR6, SR_CgaCtaId ;  /* 0x00000000000679c3 */ /* 0x000e220000008800 */
[----:B------:R-:W-:Y:S02]  /*0180*/  UMOV UR4, 0x400 ;  /* 0x0000040000047882 */ /* 0x000fe40000000000 */
[----:B------:R-:W-:Y:S02]  /*0190*/  UIADD3 UR5, UPT, UPT, UR4, 0x80, URZ ;  /* 0x0000008004057890 */ /* 0x000fe4000fffe0ff */
[----:B0-----:R-:W-:Y:S02]  /*01a0*/  ULEA UR4, UR6, UR4, 0x18 ;  /* 0x0000000406047291 */ /* 0x001fe4000f8ec0ff */
[----:B------:R-:W-:-:S04]  /*01b0*/  ULEA UR5, UR6, UR5, 0x18 ;  /* 0x0000000506057291 */ /* 0x000fc8000f8ec0ff */
[C---:B------:R-:W-:Y:S02]  /*01c0*/  LEA R5, R2.reuse, UR4, 0x4 ;  /* 0x0000000402057c11 */ /* 0x040fe4000f8e20ff */
[----:B------:R-:W-:-:S03]  /*01d0*/  LEA R7, R2, UR5, 0x4 ;  /* 0x0000000502077c11 */ /* 0x000fc6000f8e20ff */
[C---:B------:R-:W-:Y:S01]  /*01e0*/  IMAD R6, R0.reuse, 0x4, R5 ;  /* 0x0000000400067824 */ /* 0x040fe200078e0205 */
[----:B------:R-:W-:Y:S01]  /*01f0*/  LEA R7, R0, R7, 0x2 ;  /* 0x0000000700077211 */ /* 0x000fe200078e10ff */
[----:B------:R-:W-:Y:S02]  /*0200*/  UISETP.GE.AND UP0, UPT, UR7, 0x1, UPT ;  /* 0x000000010700788c */ /* 0x000fe4000bf06270 */
[----:B------:R-:W-:Y:S01]  /*0210*/  UIADD3 UR4, UPT, UPT, UR7, 0x3, URZ ;  /* 0x0000000307047890 */ /* 0x000fe2000fffe0ff */
[----:B------:R-:W-:-:S03]  /*0220*/  IMAD.MOV.U32 R21, RZ, RZ, RZ ;  /* 0x000000ffff157224 */ /* 0x000fc600078e00ff */
[----:B------:R-:W-:-:S04]  /*0230*/  USHF.R.S32.HI UR6, URZ, 0x1f, UR4 ;  /* 0x0000001fff067899 */ /* 0x000fc80008011404 */
[----:B------:R-:W-:Y:S01]  /*0240*/  ULEA.HI UR6, UR6, UR4, URZ, 0x2 ;  /* 0x0000000406067291 */ /* 0x000fe2000f8f10ff */
[----:B---3--:R0:W-:Y:S04]  /*0250*/  @!P1 STS [R6], R11 ;  /* 0x0000000b06009388 */ /* 0x0081e80000000800 */
[----:B------:R0:W-:Y:S04]  /*0260*/  @P1 STS [R6], RZ ;  /* 0x000000ff06001388 */ /* 0x0001e80000000800 */
[----:B--2---:R0:W-:Y:S04]  /*0270*/  @!P0 STS [R7], R12 ;  /* 0x0000000c07008388 */ /* 0x0041e80000000800 */
[----:B------:R0:W-:Y:S01]  /*0280*/  @P0 STS [R7], RZ ;  /* 0x000000ff07000388 */ /* 0x0001e20000000800 */
[----:B------:R-:W-:Y:S06]  /*0290*/  BAR.SYNC.DEFER_BLOCKING 0x0 ;  /* 0x0000000000007b1d */ /* 0x000fec0000010000 */
[----:B------:R-:W-:Y:S05]  /*02a0*/  BRA.U !UP0, `(.L_x_9) ;  /* 0x0000000508fc7547 */ /* 0x000fea000b800000 */
[----:B------:R-:W-:Y:S01]  /*02b0*/  USHF.R.S32.HI UR6, URZ, 0x2, UR6 ;  /* 0x00000002ff067899 */ /* 0x000fe20008011406 */
[----:B------:R-:W-:Y:S01]  /*02c0*/  HFMA2 R21, -RZ, RZ, 0, 0 ;  /* 0x00000000ff157431 */ /* 0x000fe200000001ff */
[----:B0-----:R-:W-:Y:S01]  /*02d0*/  LEA R12, R0, UR5, 0x2 ;  /* 0x00000005000c7c11 */ /* 0x001fe2000f8e10ff */
[----:B------:R-:W-:Y:S01]  /*02e0*/  IMAD.MOV.U32 R19, RZ, RZ, 0x1 ;  /* 0x00000001ff137424 */ /* 0x000fe200078e00ff */
[----:B------:R-:W-:-:S04]  /*02f0*/  UISETP.LT.AND UP0, UPT, UR6, 0x1, UPT ;  /* 0x000000010600788c */ /* 0x000fc8000bf01270 */
[----:B------:R-:W-:Y:S02]  /*0300*/  USEL UR4, UR6, 0x1, !UP0 ;  /* 0x0000000106047887 */ /* 0x000fe4000c000000 */
[----:B------:R-:W-:-:S09]  /*0310*/  UISETP.GE.U32.AND UP0, UPT, UR7, 0x5, UPT ;  /* 0x000000050700788c */ /* 0x000fd2000bf06070 */
[----:B------:R-:W-:Y:S05]  /*0320*/  BRA.U !UP0, `(.L_x_10) ;  /* 0x0000000508507547 */ /* 0x000fea000b800000 */
[----:B------:R-:W0:Y:S01]  /*0330*/  LDC R13, c[0x0][0x3a0] ;  /* 0x0000e800ff0d7b82 */ /* 0x000e220000000800 */
[C---:B------:R-:W-:Y:S01]  /*0340*/  IADD3 R11, PT, PT, R2.reuse, 0x8, RZ ;  /* 0x00000008020b7810 */ /* 0x040fe20007ffe0ff */
[----:B------:R-:W-:Y:S01]  /*0350*/  VIADD R15, R2, 0x4 ;  /* 0x00000004020f7836 */ /* 0x000fe20000000000 */
[----:B------:R-:W-:Y:S01]  /*0360*/  IADD3 R17, PT, PT, R0, 0x4, RZ ;  /* 0x0000000400117810 */ /* 0x000fe20007ffe0ff */
[----:B------:R-:W-:Y:S01]  /*0370*/  ULOP3.LUT UR5, UR4, 0x1ffffffe, URZ, 0xc0, !UPT ;  /* 0x1ffffffe04057892 */ /* 0x000fe2000f8ec0ff */
[----:B------:R-:W-:Y:S01]  /*0380*/  IMAD.MOV.U32 R21, RZ, RZ, RZ ;  /* 0x000000ffff157224 */ /* 0x000fe200078e00ff */
[----:B------:R-:W-:Y:S01]  /*0390*/  MOV R19, 0x2 ;  /* 0x0000000200137802 */ /* 0x000fe20000000f00 */
[-CC-:B------:R-:W-:Y:S01]  /*03a0*/  IMAD R16, R15, R8.reuse, R0.reuse ;  /* 0x000000080f107224 */ /* 0x180fe200078e0200 */
[----:B------:R-:W1:Y:S01]  /*03b0*/  LDCU UR12, c[0x0][0x3a0] ;  /* 0x00007400ff0c77ac */ /* 0x000e620008000800 */
[----:B------:R-:W-:Y:S02]  /*03c0*/  IMAD R14, R11, R8, R0 ;  /* 0x000000080b0e7224 */ /* 0x000fe400078e0200 */
[----:B------:R-:W-:Y:S01]  /*03d0*/  IMAD R18, R4, UR7, R17 ;  /* 0x0000000704127c24 */ /* 0x000fe2000f8e0211 */
[C---:B------:R-:W-:Y:S01]  /*03e0*/  LEA R16, R9.reuse, R16, 0x2 ;  /* 0x0000001009107211 */ /* 0x040fe200078e10ff */
[----:B------:R-:W-:Y:S01]  /*03f0*/  IMAD R14, R9, 0x4, R14 ;  /* 0x00000004090e7824 */ /* 0x000fe200078e020e */
[----:B------:R-:W2:Y:S01]  /*0400*/  LDCU.64 UR10, c[0x0][0x398] ;  /* 0x00007300ff0a77ac */ /* 0x000ea20008000a00 */
[----:B------:R-:W-:-:S12]  /*0410*/  UIADD3 UR5, UPT, UPT, -UR5, URZ, URZ ;  /* 0x000000ff05057290 */ /* 0x000fd8000fffe1ff */
.L_x_13:
[----:B------:R-:W-:-:S05]  /*0420*/  VIADD R8, R19, 0xffffffff ;  /* 0xffffffff13087836 */ /* 0x000fca0000000000 */
[----:B------:R-:W-:-:S13]  /*0430*/  ISETP.GE.AND P0, PT, R8, UR6, PT ;  /* 0x0000000608007c0c */ /* 0x000fda000bf06270 */
[----:B------:R-:W-:Y:S05]  /*0440*/  @P0 BRA `(.L_x_11) ;  /* 0x0000000000380947 */ /* 0x000fea0003800000 */
[----:B--2---:R-:W-:Y:S02]  /*0450*/  ISETP.GE.AND P1, PT, R17, UR11, PT ;  /* 0x0000000b11007c0c */ /* 0x004fe4000bf26270 */
[----:B------:R-:W-:Y:S02]  /*0460*/  ISETP.GE.AND P0, PT, R15, UR11, PT ;  /* 0x0000000b0f007c0c */ /* 0x000fe4000bf06270 */
[----:B------:R-:W-:Y:S02]  /*0470*/  ISETP.GE.OR P1, PT, R4, UR10, P1 ;  /* 0x0000000a04007c0c */ /* 0x000fe40008f26670 */
[----:B-1----:R-:W-:-:S11]  /*0480*/  ISETP.GE.OR P0, PT, R3, UR12, P0 ;  /* 0x0000000c03007c0c */ /* 0x002fd60008706670 */
[----:B------:R-:W1:Y:S08]  /*0490*/  @!P1 LDC.64 R10, c[0x0][0x380] ;  /* 0x0000e000ff0a9b82 */ /* 0x000e700000000a00 */
[----:B------:R-:W2:Y:S01]  /*04a0*/  @!P0 LDC.64 R8, c[0x0][0x388] ;  /* 0x0000e200ff088b82 */ /* 0x000ea20000000a00 */
[----:B-1----:R-:W-:-:S06]  /*04b0*/  @!P1 IMAD.WIDE.U32 R10, R18, 0x4, R10 ;  /* 0x00000004120a9825 */ /* 0x002fcc00078e000a */
[----:B------:R-:W3:Y:S01]  /*04c0*/  @!P1 LDG.E R11, desc[UR8][R10.64] ;  /* 0x000000080a0b9981 */ /* 0x000ee2000c1e1900 */
[----:B--2---:R-:W-:-:S06]  /*04d0*/  @!P0 IMAD.WIDE R8, R16, 0x4, R8 ;  /* 0x0000000410088825 */ /* 0x004fcc00078e0208 */
[----:B------:R-:W2:Y:S04]  /*04e0*/  @!P0 LDG.E R8, desc[UR8][R8.64] ;  /* 0x0000000808088981 */ /* 0x000ea8000c1e1900 */
[----:B---3--:R3:W-:Y:S04]  /*04f0*/  @!P1 STS [R6+0x40], R11 ;  /* 0x0000400b06009388 */ /* 0x0087e80000000800 */
[----:B------:R3:W-:Y:S04]  /*0500*/  @P1 STS [R6+0x40], RZ ;  /* 0x000040ff06001388 */ /* 0x0007e80000000800 */
[----:B--2---:R3:W-:Y:S04]  /*0510*/  @!P0 STS [R7+0x40], R8 ;  /* 0x0000400807008388 */ /* 0x0047e80000000800 */
[----:B------:R3:W-:Y:S02]  /*0520*/  @P0 STS [R7+0x40], RZ ;  /* 0x000040ff07000388 */ /* 0x0007e40000000800 */
.L_x_11:
[----:B------:R-:W-:Y:S01]  /*0530*/  BAR.SYNC.DEFER_BLOCKING 0x0 ;  /* 0x0000000000007b1d */ /* 0x000fe20000010000 */
[----:B------:R-:W-:-:S05]  /*0540*/  ISETP.GE.AND P0, PT, R19, UR6, PT ;  /* 0x0000000613007c0c */ /* 0x000fca000bf06270 */
[----:B------:R-:W-:Y:S04]  /*0550*/  LDS R20, [R12] ;  /* 0x000000000c147984 */ /* 0x000fe80000000800 */
[----:B---3--:R-:W3:Y:S04]  /*0560*/  LDS.128 R8, [R5] ;  /* 0x0000000005087984 */ /* 0x008ee80000000c00 */
[----:B------:R-:W4:Y:S04]  /*0570*/  LDS R23, [R12+0x10] ;  /* 0x000010000c177984 */ /* 0x000f280000000800 */
[----:B------:R-:W5:Y:S04]  /*0580*/  LDS R22, [R12+0x20] ;  /* 0x000020000c167984 */ /* 0x000f680000000800 */
[----:B------:R-:W0:Y:S01]  /*0590*/  LDS R25, [R12+0x30] ;  /* 0x000030000c197984 */ /* 0x000e220000000800 */
[----:B---3--:R-:W-:-:S04]  /*05a0*/  FFMA R8, R8, R20, R21 ;  /* 0x0000001408087223 */ /* 0x008fc80000000015 */
[----:B----4-:R-:W-:-:S04]  /*05b0*/  FFMA R9, R23, R9, R8 ;  /* 0x0000000917097223 */ /* 0x010fc80000000008 */
[----:B-----5:R-:W-:-:S04]  /*05c0*/  FFMA R10, R22, R10, R9 ;  /* 0x0000000a160a7223 */ /* 0x020fc80000000009 */
[----:B0-----:R-:W-:Y:S01]  /*05d0*/  FFMA R21, R25, R11, R10 ;  /* 0x0000000b19157223 */ /* 0x001fe2000000000a */
[----:B------:R-:W-:Y:S06]  /*05e0*/  BAR.SYNC.DEFER_BLOCKING 0x0 ;  /* 0x0000000000007b1d */ /* 0x000fec0000010000 */
[----:B------:R-:W-:Y:S05]  /*05f0*/  @P0 BRA `(.L_x_12) ;  /* 0x0000000000440947 */ /* 0x000fea0003800000 */
[----:B------:R-:W-:Y:S02]  /*0600*/  IADD3 R8, PT, PT, R17, 0x4, RZ ;  /* 0x0000000411087810 */ /* 0x000fe40007ffe0ff */
[----:B------:R-:W-:Y:S02]  /*0610*/  IADD3 R9, PT, PT, R15, 0x4, RZ ;  /* 0x000000040f097810 */ /* 0x000fe40007ffe0ff */
[----:B--2---:R-:W-:Y:S02]  /*0620*/  ISETP.GE.AND P1, PT, R8, UR11, PT ;  /* 0x0000000b08007c0c */ /* 0x004fe4000bf26270 */
[----:B------:R-:W-:Y:S02]  /*0630*/  ISETP.GE.AND P0, PT, R9, UR11, PT ;  /* 0x0000000b09007c0c */ /* 0x000fe4000bf06270 */
[----:B------:R-:W-:Y:S02]  /*0640*/  ISETP.GE.OR P1, PT, R4, UR10, P1 ;  /* 0x0000000a04007c0c */ /* 0x000fe40008f26670 */
[----:B-1----:R-:W-:-:S02]  /*0650*/  ISETP.LT.AND P0, PT, R3, UR12, !P0 ;  /* 0x0000000c03007c0c */ /* 0x002fc4000c701270 */
[----:B------:R-:W-:-:S09]  /*0660*/  MOV R23, RZ ;  /* 0x000000ff00177202 */ /* 0x000fd20000000f00 */
[----:B------:R-:W0:Y:S01]  /*0670*/  @!P1 LDC.64 R8, c[0x0][0x380] ;  /* 0x0000e000ff089b82 */ /* 0x000e220000000a00 */
[----:B------:R-:W-:-:S07]  /*0680*/  @!P1 VIADD R25, R18, 0x4 ;  /* 0x0000000412199836 */ /* 0x000fce0000000000 */
[----:B------:R-:W1:Y:S01]  /*0690*/  @P0 LDC.64 R10, c[0x0][0x388] ;  /* 0x0000e200ff0a0b82 */ /* 0x000e620000000a00 */
[----:B0-----:R-:W-:-:S05]  /*06a0*/  @!P1 IMAD.WIDE.U32 R8, R25, 0x4, R8 ;  /* 0x0000000419089825 */ /* 0x001fca00078e0008 */
[----:B------:R-:W2:Y:S01]  /*06b0*/  @!P1 LDG.E R23, desc[UR8][R8.64] ;  /* 0x0000000808179981 */ /* 0x000ea2000c1e1900 */
[----:B-1----:R-:W-:-:S06]  /*06c0*/  @P0 IMAD.WIDE R10, R14, 0x4, R10 ;  /* 0x000000040e0a0825 */ /* 0x002fcc00078e020a */
[----:B------:R-:W3:Y:S04]  /*06d0*/  @P0 LDG.E R10, desc[UR8][R10.64] ;  /* 0x000000080a0a0981 */ /* 0x000ee8000c1e1900 */
[----:B--2---:R0:W-:Y:S04]  /*06e0*/  STS [R6], R23 ;  /* 0x0000001706007388 */ /* 0x0041e80000000800 */
[----:B------:R0:W-:Y:S04]  /*06f0*/  @!P0 STS [R7], RZ ;  /* 0x000000ff07008388 */ /* 0x0001e80000000800 */
[----:B---3--:R0:W-:Y:S02]  /*0700*/  @P0 STS [R7], R10 ;  /* 0x0000000a07000388 */ /* 0x0081e40000000800 */
.L_x_12:
[----:B------:R-:W-:Y:S01]  /*0710*/  BAR.SYNC.DEFER_BLOCKING 0x0 ;  /* 0x0000000000007b1d */ /* 0x000fe20000010000 */
[----:B------:R-:W-:Y:S01]  /*0720*/  UIADD3 UR5, UPT, UPT, UR5, 0x2, URZ ;  /* 0x0000000205057890 */ /* 0x000fe2000fffe0ff */
[----:B------:R-:W-:Y:S01]  /*0730*/  IADD3 R19, PT, PT, R19, 0x2, RZ ;  /* 0x0000000213137810 */ /* 0x000fe20007ffe0ff */
[----:B------:R-:W-:Y:S01]  /*0740*/  VIADD R15, R15, 0x8 ;  /* 0x000000080f0f7836 */ /* 0x000fe20000000000 */
[----:B------:R-:W-:Y:S01]  /*0750*/  IADD3 R18, PT, PT, R18, 0x8, RZ ;  /* 0x0000000812127810 */ /* 0x000fe20007ffe0ff */
[----:B------:R-:W-:Y:S01]  /*0760*/  UISETP.NE.AND UP0, UPT, UR5, URZ, UPT ;  /* 0x000000ff0500728c */ /* 0x000fe2000bf05270 */
[----:B------:R-:W-:Y:S01]  /*0770*/  VIADD R17, R17, 0x8 ;  /* 0x0000000811117836 */ /* 0x000fe20000000000 */
[----:B------:R-:W-:Y:S04]  /*0780*/  LDS R20, [R12+0x40] ;  /* 0x000040000c147984 */ /* 0x000fe80000000800 */
[----:B0-----:R-:W0:Y:S04]  /*0790*/  LDS.128 R8, [R5+0x40] ;  /* 0x0000400005087984 */ /* 0x001e280000000c00 */
[----:B------:R-:W3:Y:S04]  /*07a0*/  LDS R23, [R12+0x50] ;  /* 0x000050000c177984 */ /* 0x000ee80000000800 */
[----:B------:R-:W4:Y:S04]  /*07b0*/  LDS R22, [R12+0x60] ;  /* 0x000060000c167984 */ /* 0x000f280000000800 */
[----:B------:R-:W5:Y:S01]  /*07c0*/  LDS R25, [R12+0x70] ;  /* 0x000070000c197984 */ /* 0x000f620000000800 */
[----:B0-----:R-:W-:-:S04]  /*07d0*/  FFMA R8, R8, R20, R21 ;  /* 0x0000001408087223 */ /* 0x001fc80000000015 */
[----:B---3--:R-:W-:Y:S01]  /*07e0*/  FFMA R9, R23, R9, R8 ;  /* 0x0000000917097223 */ /* 0x008fe20000000008 */
[----:B------:R-:W-:-:S03]  /*07f0*/  MOV R8, R13 ;  /* 0x0000000d00087202 */ /* 0x000fc60000000f00 */
[----:B----4-:R-:W-:Y:S01]  /*0800*/  FFMA R10, R22, R10, R9 ;  /* 0x0000000a160a7223 */ /* 0x010fe20000000009 */
[C---:B------:R-:W-:Y:S02]  /*0810*/  LEA R14, R8.reuse, R14, 0x3 ;  /* 0x0000000e080e7211 */ /* 0x040fe400078e18ff */
[----:B------:R-:W-:Y:S01]  /*0820*/  LEA R16, R8, R16, 0x3 ;  /* 0x0000001008107211 */ /* 0x000fe200078e18ff */
[----:B-----5:R-:W-:Y:S01]  /*0830*/  FFMA R21, R25, R11, R10 ;  /* 0x0000000b19157223 */ /* 0x020fe2000000000a */
[----:B------:R-:W-:Y:S06]  /*0840*/  BAR.SYNC.DEFER_BLOCKING 0x0 ;  /* 0x0000000000007b1d */ /* 0x000fec0000010000 */
[----:B------:R-:W-:Y:S05]  /*0850*/  BRA.U UP0, `(.L_x_13) ;  /* 0xfffffff900f07547 */ /* 0x000fea000b83ffff */
[----:B------:R-:W-:-:S07]  /*0860*/  VIADD R19, R19, 0xffffffff ;  /* 0xffffffff13137836 */ /* 0x000fce0000000000 */
.L_x_10:
[----:B------:R-:W-:-:S04]  /*0870*/  ULOP3.LUT UR4, UR4, 0x1, URZ, 0xc0, !UPT ;  /* 0x0000000104047892 */ /* 0x000fc8000f8ec0ff */
[----:B------:R-:W-:-:S09]  /*0880*/  UISETP.NE.U32.AND UP0, UPT, UR4, 0x1, UPT ;  /* 0x000000010400788c */ /* 0x000fd2000bf05070 */
[----:B------:R-:W-:Y:S05]  /*0890*/  BRA.U UP0, `(.L_x_9) ;  /* 0x0000000100807547 */ /* 0x000fea000b800000 */
[----:B------:R-:W-:-:S13]  /*08a0*/  ISETP.GE.AND P0, PT, R19, UR6, PT ;  /* 0x0000000613007c0c */ /* 0x000fda000bf06270 */
[----:B------:R-:W-:Y:S05]  /*08b0*/  @P0 BRA `(.L_x_14) ;  /* 0x00000000004c0947 */ /* 0x000fea0003800000 */
[----:B------:R-:W0:Y:S01]  /*08c0*/  LDCU.64 UR4, c[0x0][0x398] ;  /* 0x00007300ff0477ac */ /* 0x000e220008000a00 */
[C---:B------:R-:W-:Y:S02]  /*08d0*/  LEA R9, R19.reuse, R0, 0x2 ;  /* 0x0000000013097211 */ /* 0x040fe400078e10ff */
[----:B------:R-:W-:Y:S02]  /*08e0*/  LEA R2, R19, R2, 0x2 ;  /* 0x0000000213027211 */ /* 0x000fe400078e10ff */
[----:B0-----:R-:W-:Y:S02]  /*08f0*/  ISETP.GE.AND P0, PT, R9, UR5, PT ;  /* 0x0000000509007c0c */ /* 0x001fe4000bf06270 */
[----:B------:R-:W-:Y:S02]  /*0900*/  ISETP.GE.AND P1, PT, R2, UR5, PT ;  /* 0x0000000502007c0c */ /* 0x000fe4000bf26270 */
[----:B------:R-:W-:Y:S02]  /*0910*/  ISETP.LT.AND P0, PT, R4, UR4, !P0 ;  /* 0x0000000404007c0c */ /* 0x000fe4000c701270 */
[----:B------:R-:W-:-:S11]  /*0920*/  ISETP.LT.AND P1, PT, R3, R8, !P1 ;  /* 0x000000080300720c */ /* 0x000fd60004f21270 */
[----:B------:R-:W0:Y:S01]  /*0930*/  @P0 LDC.64 R14, c[0x0][0x380] ;  /* 0x0000e000ff0e0b82 */ /* 0x000e220000000a00 */
[----:B------:R-:W-:Y:S02]  /*0940*/  @P0 IMAD R9, R4, UR5, R9 ;  /* 0x0000000504090c24 */ /* 0x000fe4000f8e0209 */
[----:B------:R-:W-:-:S05]  /*0950*/  @P1 IMAD R13, R2, R8, R3 ;  /* 0x00000008020d1224 */ /* 0x000fca00078e0203 */
[----:B------:R-:W3:Y:S01]  /*0960*/  @P1 LDC.64 R10, c[0x0][0x388] ;  /* 0x0000e200ff0a1b82 */ /* 0x000ee20000000a00 */
[----:B0-----:R-:W-:-:S06]  /*0970*/  @P0 IMAD.WIDE.U32 R14, R9, 0x4, R14 ;  /* 0x00000004090e0825 */ /* 0x001fcc00078e000e */
[----:B------:R-:W4:Y:S01]  /*0980*/  @P0 LDG.E R15, desc[UR8][R14.64] ;  /* 0x000000080e0f0981 */ /* 0x000f22000c1e1900 */
[----:B---3--:R-:W-:-:S06]  /*0990*/  @P1 IMAD.WIDE R10, R13, 0x4, R10 ;  /* 0x000000040d0a1825 */ /* 0x008fcc00078e020a */
[----:B------:R-:W3:Y:S04]  /*09a0*/  @P1 LDG.E R10, desc[UR8][R10.64] ;  /* 0x000000080a0a1981 */ /* 0x000ee8000c1e1900 */
[----:B------:R0:W-:Y:S04]  /*09b0*/  @!P0 STS [R6+0x40], RZ ;  /* 0x000040ff06008388 */ /* 0x0001e80000000800 */
[----:B----4-:R0:W-:Y:S04]  /*09c0*/  @P0 STS [R6+0x40], R15 ;  /* 0x0000400f06000388 */ /* 0x0101e80000000800 */
[----:B------:R0:W-:Y:S04]  /*09d0*/  @!P1 STS [R7+0x40], RZ ;  /* 0x000040ff07009388 */ /* 0x0001e80000000800 */
[----:B---3--:R0:W-:Y:S02]  /*09e0*/  @P1 STS [R7+0x40], R10 ;  /* 0x0000400a07001388 */ /* 0x0081e40000000800 */
.L_x_14:
[----:B------:R-:W-:Y:S06]  /*09f0*/  BAR.SYNC.DEFER_BLOCKING 0x0 ;  /* 0x0000000000007b1d */ /* 0x000fec0000010000 */
[----:B------:R-:W-:Y:S04]  /*0a00*/  LDS R0, [R12] ;  /* 0x000000000c007984 */ /* 0x000fe80000000800 */
[----:B------:R-:W3:Y:S04]  /*0a10*/  LDS.128 R16, [R5] ;  /* 0x0000000005107984 */ /* 0x000ee80000000c00 */
[----:B0-----:R-:W0:Y:S04]  /*0a20*/  LDS R7, [R12+0x10] ;  /* 0x000010000c077984 */ /* 0x001e280000000800 */
[----:B------:R-:W4:Y:S04]  /*0a30*/  LDS R2, [R12+0x20] ;  /* 0x000020000c027984 */ /* 0x000f280000000800 */
[----:B------:R-:W5:Y:S01]  /*0a40*/  LDS R9, [R12+0x30] ;  /* 0x000030000c097984 */ /* 0x000f620000000800 */
[----:B---3--:R-:W-:-:S04]  /*0a50*/  FFMA R0, R16, R0, R21 ;  /* 0x0000000010007223 */ /* 0x008fc80000000015 */
[----:B0-----:R-:W-:-:S04]  /*0a60*/  FFMA R7, R7, R17, R0 ;  /* 0x0000001107077223 */ /* 0x001fc80000000000 */
[----:B----4-:R-:W-:-:S04]  /*0a70*/  FFMA R2, R2, R18, R7 ;  /* 0x0000001202027223 */ /* 0x010fc80000000007 */
[----:B-----5:R-:W-:Y:S01]  /*0a80*/  FFMA R21, R9, R19, R2 ;  /* 0x0000001309157223 */ /* 0x020fe20000000002 */
[----:B------:R-:W-:Y:S06]  /*0a90*/  BAR.SYNC.DEFER_BLOCKING 0x0 ;  /* 0x0000000000007b1d */ /* 0x000fec0000010000 */
.L_x_9:
[----:B------:R-:W3:Y:S01]  /*0aa0*/  LDCU UR4, c[0x0][0x398] ;  /* 0x00007300ff0477ac */ /* 0x000ee20008000800 */
[----:B------:R-:W-:-:S04]  /*0ab0*/  ISETP.GE.AND P0, PT, R3, R8, PT ;  /* 0x000000080300720c */ /* 0x000fc80003f06270 */
[----:B---3--:R-:W-:-:S13]  /*0ac0*/  ISETP.GE.OR P0, PT, R4, UR4, P0 ;  /* 0x0000000404007c0c */ /* 0x008fda0008706670 */
[----:B-12---:R-:W-:Y:S05]  /*0ad0*/  @P0 EXIT ;  /* 0x000000000000094d */ /* 0x006fea0003800000 */
[----:B0-----:R-:W0:Y:S01]  /*0ae0*/  LDC.64 R6, c[0x0][0x390] ;  /* 0x0000e400ff067b82 */ /* 0x001e220000000a00 */
[----:B------:R-:W-:-:S04]  /*0af0*/  IMAD R3, R4, R8, R3 ;  /* 0x0000000804037224 */ /* 0x000fc800078e0203 */
[----:B0-----:R-:W-:-:S05]  /*0b00*/  IMAD.WIDE R2, R3, 0x4, R6 ;  /* 0x0000000403027825 */ /* 0x001fca00078e0206 */
[----:B------:R-:W-:Y:S01]  /*0b10*/  STG.E desc[UR8][R2.64], R21 ;  /* 0x0000001502007986 */ /* 0x000fe2000c101908 */
[----:B------:R-:W-:Y:S05]  /*0b20*/  EXIT ;  /* 0x000000000000794d */ /* 0x000fea0003800000 */
.L_x_15:
        /* <DEDUP_REMOVED lines=13> */
.L_x_27:


//--------------------- .text._Z20optimizedMatrixMulv1PfS_S_iii --------------------------
	.section	.text._Z20optimizedMatrixMulv1PfS_S_iii,"ax",@progbits
	.align	128
        .global         _Z20optimizedMatrixMulv1PfS_S_iii
        .type           _Z20optimizedMatrixMulv1PfS_S_iii,@function
        .size           _Z20optimizedMatrixMulv1PfS_S_iii,(.L_x_28 - _Z20optimizedMatrixMulv1PfS_S_iii)
        .other          _Z20optimizedMatrixMulv1PfS_S_iii,@"STO_CUDA_ENTRY STV_DEFAULT"
_Z20optimizedMatrixMulv1PfS_S_iii:
.text._Z20optimizedMatrixMulv1PfS_S_iii:
        /* <DEDUP_REMOVED lines=43> */
.L_x_18:
        /* <DEDUP_REMOVED lines=28> */
[----:B------:R-:W-:Y:S04]  /*0470*/  LDS R21, [R26+0x40] ;  /* 0x000040001a157984 */ /* 0x000fe80000000800 */
[----:B------:R-:W1:Y:S04]  /*0480*/  LDS.128 R8, [R6+0x40] ;  /* 0x0000400006087984 */ /* 0x000e680000000c00 */
        /* <DEDUP_REMOVED lines=42> */
.L_x_17:
        /* <DEDUP_REMOVED lines=35> */
.L_x_16:
        /* <DEDUP_REMOVED lines=10> */
.L_x_19:
        /* <DEDUP_REMOVED lines=16> */
.L_x_28:


//--------------------- .text._Z12matrixKernelPfS_S_iii --------------------------
	.section	.text._Z12matrixKernelPfS_S_iii,"ax",@progbits
	.align	128
        .global         _Z12matrixKernelPfS_S_iii
        .type           _Z12matrixKernelPfS_S_iii,@function
        .size           _Z12matrixKernelPfS_S_iii,(.L_x_29 - _Z12matrixKernelPfS_S_iii)
        .other          _Z12matrixKernelPfS_S_iii,@"STO_CUDA_ENTRY STV_DEFAULT"
_Z12matrixKernelPfS_S_iii:
.text._Z12matrixKernelPfS_S_iii:
[----:B------:R-:W-:Y:S01]  /*0000*/  LDC R1, c[0x0][0x37c] ;  /* 0x0000df00ff017b82 */ /* 0x000fe20000000800 */
[----:B------:R-:W0:Y:S01]  /*0010*/  S2R R18, SR_TID.Y ;  /* 0x0000000000127919 */ /* 0x000e220000002200 */
[----:B------:R-:W1:Y:S06]  /*0020*/  LDCU UR8, c[0x0][0x39c] ;  /* 0x00007380ff0877ac */ /* 0x000e6c0008000800 */
[----:B------:R-:W0:Y:S01]  /*0030*/  S2UR UR4, SR_CTAID.Y ;  /* 0x00000000000479c3 */ /* 0x000e220000002600 */
[----:B------:R-:W-:Y:S01]  /*0040*/  HFMA2 R25, -RZ, RZ, 0, 0 ;  /* 0x00000000ff197431 */ /* 0x000fe200000001ff */
[----:B------:R-:W2:Y:S01]  /*0050*/  S2R R19, SR_TID.X ;  /* 0x0000000000137919 */ /* 0x000ea20000002100 */
[----:B------:R-:W3:Y:S05]  /*0060*/  LDCU.64 UR10, c[0x0][0x358] ;  /* 0x00006b00ff0a77ac */ /* 0x000eea0008000a00 */
[----:B------:R-:W0:Y:S08]  /*0070*/  LDC R3, c[0x0][0x364] ;  /* 0x0000d900ff037b82 */ /* 0x000e300000000800 */
[----:B------:R-:W2:Y:S01]  /*0080*/  S2UR UR5, SR_CTAID.X ;  /* 0x00000000000579c3 */ /* 0x000ea20000002500 */
[----:B-1----:R-:W-:-:S07]  /*0090*/  UISETP.GE.AND UP0, UPT, UR8, 0x1, UPT ;  /* 0x000000010800788c */ /* 0x002fce000bf06270 */
[----:B------:R-:W2:Y:S01]  /*00a0*/  LDC R2, c[0x0][0x360] ;  /* 0x0000d800ff027b82 */ /* 0x000ea20000000800 */
[----:B0-----:R-:W-:Y:S02]  /*00b0*/  IMAD R0, R3, UR4, R18 ;  /* 0x0000000403007c24 */ /* 0x001fe4000f8e0212 */
[----:B--2---:R-:W-:Y:S01]  /*00c0*/  IMAD R3, R2, UR5, R19 ;  /* 0x0000000502037c24 */ /* 0x004fe2000f8e0213 */
[----:B---3--:R-:W-:Y:S06]  /*00d0*/  BRA.U !UP0, `(.L_x_20) ;  /* 0x0000000908f07547 */ /* 0x008fec000b800000 */
        /* <DEDUP_REMOVED lines=35> */
.L_x_22:
        /* <DEDUP_REMOVED lines=113> */
.L_x_21:
        /* <DEDUP_REMOVED lines=9> */
.L_x_23:
        /* <DEDUP_REMOVED lines=31> */
.L_x_20:
        /* <DEDUP_REMOVED lines=10> */
.L_x_24:
        /* <DEDUP_REMOVED lines=12> */
.L_x_29:


//--------------------- .nv.shared._Z8mymatmulPfS_S_iii --------------------------
	.section	.nv.shared._Z8mymatmulPfS_S_iii,"aw",@nobits
	.sectionflags	@""
	.align	4
.nv.shared._Z8mymatmulPfS_S_iii:
	.zero		1152


//--------------------- .nv.shared.reserved.0     --------------------------
	.section	.nv.shared.reserved.0,"aw",@nobits
	.weak		__nv_reservedSMEM_offset_0_alias
	.size		__nv_reservedSMEM_offset_0_alias, 0, 64
	.other		__nv_reservedSMEM_offset_0_alias,@"STO_CUDA_RESERVED_SHARED STV_DEFAULT"
__nv_reservedSMEM_offset_0_alias:
	.zero		0
	.zero		64


//--------------------- .nv.shared._Z20optimizedMatrixMulv3PfS_S_iii --------------------------
	.section	.nv.shared._Z20optimizedMatrixMulv3PfS_S_iii,"aw",@nobits
	.sectionflags	@""
	.align	4
.nv.shared._Z20optimizedMatrixMulv3PfS_S_iii:
	.zero		1280


//--------------------- .nv.shared._Z20optimizedMatrixMulv2PfS_S_iii --------------------------
	.section	.nv.shared._Z20optimizedMatrixMulv2PfS_S_iii,"aw",@nobits
	.sectionflags	@""
	.align	4
.nv.shared._Z20optimizedMatrixMulv2PfS_S_iii:
	.zero		1280


//--------------------- .nv.shared._Z20optimizedMatrixMulv1PfS_S_iii --------------------------
	.section	.nv.shared._Z20optimizedMatrixMulv1PfS_S_iii,"aw",@nobits
	.sectionflags	@""
	.align	4
.nv.shared._Z20optimizedMatrixMulv1PfS_S_iii:
	.zero		1280


//--------------------- .nv.shared._Z12matrixKernelPfS_S_iii --------------------------
	.section	.nv.shared._Z12matrixKernelPfS_S_iii,"aw",@nobits
	.sectionflags	@""
	.align	4
.nv.shared._Z12matrixKernelPfS_S_iii:
	.zero		1152


//--------------------- .nv.constant0._Z8mymatmulPfS_S_iii --------------------------
	.section	.nv.constant0._Z8mymatmulPfS_S_iii,"a",@progbits
	.sectionflags	@""
	.align	4
.nv.constant0._Z8mymatmulPfS_S_iii:
	.zero		932


//--------------------- .nv.constant0._Z20optimizedMatrixMulv3PfS_S_iii --------------------------
	.section	.nv.constant0._Z20optimizedMatrixMulv3PfS_S_iii,"a",@progbits
	.sectionflags	@""
	.align	4
.nv.constant0._Z20optimizedMatrixMulv3PfS_S_iii:
	.zero		932


//--------------------- .nv.constant0._Z20optimizedMatrixMulv2PfS_S_iii --------------------------
	.section	.nv.constant0._Z20optimizedMatrixMulv2PfS_S_iii,"a",@progbits
	.sectionflags	@""
	.align	4
.nv.constant0._Z20optimizedMatrixMulv2PfS_S_iii:
	.zero		932


//--------------------- .nv.constant0._Z20optimizedMatrixMulv1PfS_S_iii --------------------------
	.section	.nv.constant0._Z20optimizedMatrixMulv1PfS_S_iii,"a",@progbits
	.sectionflags	@""
	.align	4
.nv.constant0._Z20optimizedMatrixMulv1PfS_S_iii:
	.zero		932


//--------------------- .nv.constant0._Z12matrixKernelPfS_S_iii --------------------------
	.section	.nv.constant0._Z12matrixKernelPfS_S_iii,"a",@progbits
	.sectionflags	@""
	.align	4
.nv.constant0._Z12matrixKernelPfS_S_iii:
	.zero		932


//--------------------- SYMBOLS --------------------------

	.type		.nv.reservedSmem.offset0,@object
	.size		.nv.reservedSmem.offset0,0x4
	.type		.nv.reservedSmem.cap,@object
	.size		.nv.reservedSmem.cap,0x4
